//
// Generated by NVIDIA NVVM Compiler
//
// Compiler Build ID: CL-36424714
// Cuda compilation tools, release 13.0, V13.0.88
// Based on NVVM 20.0.0
//

.version 9.0
.target sm_100
.address_size 64

	// .globl	setDomainPoolKernel

.visible .entry setDomainPoolKernel(
	.param .u32 setDomainPoolKernel_param_0,
	.param .u32 setDomainPoolKernel_param_1,
	.param .u32 setDomainPoolKernel_param_2,
	.param .u32 setDomainPoolKernel_param_3,
	.param .u32 setDomainPoolKernel_param_4,
	.param .u32 setDomainPoolKernel_param_5,
	.param .u32 setDomainPoolKernel_param_6,
	.param .u32 setDomainPoolKernel_param_7,
	.param .f32 setDomainPoolKernel_param_8,
	.param .u64 .ptr .align 1 setDomainPoolKernel_param_9,
	.param .u64 .ptr .align 1 setDomainPoolKernel_param_10,
	.param .u64 .ptr .align 1 setDomainPoolKernel_param_11,
	.param .u64 .ptr .align 1 setDomainPoolKernel_param_12,
	.param .u64 .ptr .align 1 setDomainPoolKernel_param_13,
	.param .u64 .ptr .align 1 setDomainPoolKernel_param_14,
	.param .u64 .ptr .align 1 setDomainPoolKernel_param_15,
	.param .u64 .ptr .align 1 setDomainPoolKernel_param_16
)
{
	.reg .pred 	%p<167>;
	.reg .b32 	%r<291>;
	.reg .b32 	%f<305>;
	.reg .b64 	%rd<175>;

	ld.param.u32 	%r119, [setDomainPoolKernel_param_0];
	ld.param.u32 	%r120, [setDomainPoolKernel_param_1];
	ld.param.u32 	%r121, [setDomainPoolKernel_param_2];
	ld.param.u32 	%r122, [setDomainPoolKernel_param_3];
	ld.param.u32 	%r123, [setDomainPoolKernel_param_4];
	ld.param.u32 	%r124, [setDomainPoolKernel_param_5];
	ld.param.u32 	%r125, [setDomainPoolKernel_param_6];
	ld.param.f32 	%f25, [setDomainPoolKernel_param_8];
	ld.param.u64 	%rd16, [setDomainPoolKernel_param_9];
	ld.param.u64 	%rd17, [setDomainPoolKernel_param_10];
	ld.param.u64 	%rd10, [setDomainPoolKernel_param_11];
	ld.param.u64 	%rd11, [setDomainPoolKernel_param_12];
	ld.param.u64 	%rd12, [setDomainPoolKernel_param_13];
	ld.param.u64 	%rd13, [setDomainPoolKernel_param_14];
	ld.param.u64 	%rd14, [setDomainPoolKernel_param_15];
	ld.param.u64 	%rd15, [setDomainPoolKernel_param_16];
	cvta.to.global.u64 	%rd1, %rd11;
	cvta.to.global.u64 	%rd2, %rd16;
	cvta.to.global.u64 	%rd3, %rd17;
	cvta.to.global.u64 	%rd4, %rd10;
	mov.u32 	%r127, %ctaid.x;
	mov.u32 	%r128, %ntid.x;
	mov.u32 	%r129, %tid.x;
	mad.lo.s32 	%r1, %r127, %r128, %r129;
	setp.ge.s32 	%p2, %r1, %r119;
	@%p2 bra 	$L__BB0_160;
	cvta.to.global.u64 	%rd18, %rd13;
	cvta.to.global.u64 	%rd19, %rd14;
	cvta.to.global.u64 	%rd20, %rd15;
	add.s32 	%r130, %r121, -1;
	mul.lo.s32 	%r2, %r130, %r122;
	add.s32 	%r131, %r2, 1;
	setp.eq.s32 	%p3, %r131, 0;
	mul.lo.s32 	%r132, %r120, %r1;
	mul.lo.s32 	%r133, %r132, %r124;
	mad.lo.s32 	%r3, %r133, %r2, %r133;
	mad.lo.s32 	%r134, %r2, %r2, %r2;
	add.s32 	%r5, %r134, %r131;
	mul.lo.s32 	%r4, %r5, %r1;
	mul.wide.s32 	%rd21, %r3, 4;
	add.s64 	%rd22, %rd10, %rd21;
	mul.wide.s32 	%rd23, %r1, 8;
	add.s64 	%rd24, %rd18, %rd23;
	st.global.u64 	[%rd24], %rd22;
	mul.wide.s32 	%rd25, %r4, 4;
	add.s64 	%rd26, %rd11, %rd25;
	add.s64 	%rd27, %rd19, %rd23;
	st.global.u64 	[%rd27], %rd26;
	add.s64 	%rd28, %rd12, %rd25;
	add.s64 	%rd29, %rd20, %rd23;
	st.global.u64 	[%rd29], %rd28;
	@%p3 bra 	$L__BB0_15;
	max.u32 	%r6, %r5, 1;
	and.b32  	%r7, %r6, 7;
	setp.lt.u32 	%p4, %r5, 8;
	mov.b32 	%r259, 0;
	@%p4 bra 	$L__BB0_5;
	and.b32  	%r259, %r6, -8;
	mov.b32 	%r262, 0;
$L__BB0_4:
	.pragma "nounroll";
	add.s32 	%r137, %r262, %r4;
	mul.wide.s32 	%rd30, %r137, 4;
	add.s64 	%rd31, %rd1, %rd30;
	mov.b32 	%r138, 0;
	st.global.u32 	[%rd31], %r138;
	st.global.u32 	[%rd31+4], %r138;
	st.global.u32 	[%rd31+8], %r138;
	st.global.u32 	[%rd31+12], %r138;
	st.global.u32 	[%rd31+16], %r138;
	st.global.u32 	[%rd31+20], %r138;
	st.global.u32 	[%rd31+24], %r138;
	st.global.u32 	[%rd31+28], %r138;
	add.s32 	%r262, %r262, 8;
	setp.eq.s32 	%p5, %r262, %r259;
	@%p5 bra 	$L__BB0_5;
	bra.uni 	$L__BB0_4;
$L__BB0_5:
	setp.eq.s32 	%p6, %r7, 0;
	@%p6 bra 	$L__BB0_13;
	and.b32  	%r10, %r6, 3;
	setp.lt.u32 	%p7, %r7, 4;
	@%p7 bra 	$L__BB0_8;
	add.s32 	%r139, %r259, %r4;
	mul.wide.s32 	%rd32, %r139, 4;
	add.s64 	%rd33, %rd1, %rd32;
	mov.b32 	%r140, 0;
	st.global.u32 	[%rd33], %r140;
	st.global.u32 	[%rd33+4], %r140;
	st.global.u32 	[%rd33+8], %r140;
	st.global.u32 	[%rd33+12], %r140;
	add.s32 	%r259, %r259, 4;
$L__BB0_8:
	setp.eq.s32 	%p8, %r10, 0;
	@%p8 bra 	$L__BB0_13;
	setp.eq.s32 	%p9, %r10, 1;
	@%p9 bra 	$L__BB0_11;
	add.s32 	%r141, %r259, %r4;
	mul.wide.s32 	%rd34, %r141, 4;
	add.s64 	%rd35, %rd1, %rd34;
	mov.b32 	%r142, 0;
	st.global.u32 	[%rd35], %r142;
	st.global.u32 	[%rd35+4], %r142;
	add.s32 	%r259, %r259, 2;
$L__BB0_11:
	and.b32  	%r143, %r6, 1;
	setp.eq.b32 	%p10, %r143, 1;
	not.pred 	%p11, %p10;
	@%p11 bra 	$L__BB0_13;
	add.s32 	%r144, %r259, %r4;
	mul.wide.s32 	%rd36, %r144, 4;
	add.s64 	%rd37, %rd1, %rd36;
	mov.b32 	%r145, 0;
	st.global.u32 	[%rd37], %r145;
$L__BB0_13:
	mul.f32 	%f1, %f25, %f25;
	add.s32 	%r15, %r2, 2;
	mov.b32 	%r263, 0;
$L__BB0_14:
	add.s32 	%r147, %r263, %r4;
	mul.wide.s32 	%rd38, %r147, 4;
	add.s64 	%rd39, %rd1, %rd38;
	st.global.f32 	[%rd39], %f1;
	add.s32 	%r263, %r15, %r263;
	setp.lt.s32 	%p12, %r263, %r5;
	@%p12 bra 	$L__BB0_14;
$L__BB0_15:
	mul.lo.s32 	%r18, %r124, %r120;
	setp.lt.s32 	%p13, %r18, 1;
	@%p13 bra 	$L__BB0_27;
	and.b32  	%r19, %r18, 7;
	setp.lt.u32 	%p14, %r18, 8;
	mov.b32 	%r265, 0;
	@%p14 bra 	$L__BB0_19;
	and.b32  	%r265, %r18, 2147483640;
	mov.b32 	%r264, 0;
$L__BB0_18:
	.pragma "nounroll";
	add.s32 	%r150, %r264, %r3;
	mul.wide.s32 	%rd40, %r150, 4;
	add.s64 	%rd41, %rd4, %rd40;
	mov.b32 	%r151, 1065353216;
	st.global.u32 	[%rd41], %r151;
	st.global.u32 	[%rd41+4], %r151;
	st.global.u32 	[%rd41+8], %r151;
	st.global.u32 	[%rd41+12], %r151;
	st.global.u32 	[%rd41+16], %r151;
	st.global.u32 	[%rd41+20], %r151;
	st.global.u32 	[%rd41+24], %r151;
	st.global.u32 	[%rd41+28], %r151;
	add.s32 	%r264, %r264, 8;
	setp.ne.s32 	%p15, %r264, %r265;
	@%p15 bra 	$L__BB0_18;
$L__BB0_19:
	setp.eq.s32 	%p16, %r19, 0;
	@%p16 bra 	$L__BB0_27;
	and.b32  	%r26, %r18, 3;
	setp.lt.u32 	%p17, %r19, 4;
	@%p17 bra 	$L__BB0_22;
	add.s32 	%r152, %r265, %r3;
	mul.wide.s32 	%rd42, %r152, 4;
	add.s64 	%rd43, %rd4, %rd42;
	mov.b32 	%r153, 1065353216;
	st.global.u32 	[%rd43], %r153;
	st.global.u32 	[%rd43+4], %r153;
	st.global.u32 	[%rd43+8], %r153;
	st.global.u32 	[%rd43+12], %r153;
	add.s32 	%r265, %r265, 4;
$L__BB0_22:
	setp.eq.s32 	%p18, %r26, 0;
	@%p18 bra 	$L__BB0_27;
	setp.eq.s32 	%p19, %r26, 1;
	@%p19 bra 	$L__BB0_25;
	add.s32 	%r154, %r265, %r3;
	mul.wide.s32 	%rd44, %r154, 4;
	add.s64 	%rd45, %rd4, %rd44;
	mov.b32 	%r155, 1065353216;
	st.global.u32 	[%rd45], %r155;
	st.global.u32 	[%rd45+4], %r155;
	add.s32 	%r265, %r265, 2;
$L__BB0_25:
	and.b32  	%r156, %r18, 1;
	setp.eq.b32 	%p20, %r156, 1;
	not.pred 	%p21, %p20;
	@%p21 bra 	$L__BB0_27;
	add.s32 	%r157, %r265, %r3;
	mul.wide.s32 	%rd46, %r157, 4;
	add.s64 	%rd47, %rd4, %rd46;
	mov.b32 	%r158, 1065353216;
	st.global.u32 	[%rd47], %r158;
$L__BB0_27:
	shr.u32 	%r159, %r119, 31;
	add.s32 	%r160, %r119, %r159;
	shr.s32 	%r31, %r160, 1;
	setp.lt.s32 	%p22, %r122, 1;
	@%p22 bra 	$L__BB0_160;
	cvt.rn.f32.s32 	%f2, %r123;
	abs.f32 	%f26, %f2;
	setp.lt.f32 	%p23, %f26, 0f00800000;
	mul.f32 	%f27, %f26, 0f4B800000;
	selp.f32 	%f28, %f27, %f26, %p23;
	selp.f32 	%f29, 0fC1C00000, 0f00000000, %p23;
	mov.b32 	%r162, %f28;
	add.s32 	%r163, %r162, -1060439283;
	and.b32  	%r164, %r163, -8388608;
	sub.s32 	%r165, %r162, %r164;
	mov.b32 	%f30, %r165;
	cvt.rn.f32.s32 	%f31, %r164;
	fma.rn.f32 	%f32, %f31, 0f34000000, %f29;
	add.f32 	%f33, %f30, 0fBF800000;
	add.f32 	%f34, %f30, 0f3F800000;
	rcp.approx.ftz.f32 	%f35, %f34;
	add.f32 	%f36, %f33, %f33;
	mul.f32 	%f37, %f36, %f35;
	mul.f32 	%f38, %f37, %f37;
	sub.f32 	%f39, %f33, %f37;
	add.f32 	%f40, %f39, %f39;
	neg.f32 	%f41, %f37;
	fma.rn.f32 	%f42, %f41, %f33, %f40;
	mul.rn.f32 	%f43, %f35, %f42;
	fma.rn.f32 	%f44, %f38, 0f3A2C32E4, 0f3B52E7DB;
	fma.rn.f32 	%f45, %f44, %f38, 0f3C93BB73;
	fma.rn.f32 	%f46, %f45, %f38, 0f3DF6384F;
	mul.rn.f32 	%f47, %f46, %f38;
	fma.rn.f32 	%f48, %f37, 0f3FB8AA3B, %f32;
	sub.f32 	%f49, %f32, %f48;
	fma.rn.f32 	%f50, %f37, 0f3FB8AA3B, %f49;
	fma.rn.f32 	%f51, %f43, 0f3FB8AA3B, %f50;
	fma.rn.f32 	%f52, %f37, 0f32A55E34, %f51;
	mul.f32 	%f53, %f47, 0f40400000;
	fma.rn.f32 	%f54, %f53, %f43, %f52;
	fma.rn.f32 	%f55, %f47, %f37, %f54;
	add.rn.f32 	%f4, %f48, %f55;
	neg.f32 	%f56, %f48;
	add.rn.f32 	%f57, %f4, %f56;
	neg.f32 	%f58, %f57;
	add.rn.f32 	%f5, %f55, %f58;
	setp.eq.s32 	%p24, %r123, 0;
	setp.eq.f32 	%p25, %f26, 0f7F800000;
	or.pred  	%p1, %p24, %p25;
	add.f32 	%f59, %f2, %f2;
	mov.b32 	%r32, %f59;
	shr.u32 	%r166, %r120, 31;
	add.s32 	%r167, %r120, %r166;
	shr.s32 	%r33, %r167, 1;
	rem.s32 	%r168, %r1, %r31;
	add.s32 	%r34, %r168, 1;
	mul.lo.s32 	%r35, %r122, %r120;
	add.s32 	%r36, %r18, -1;
	and.b32  	%r37, %r18, 7;
	and.b32  	%r38, %r18, 3;
	and.b32  	%r39, %r18, 15;
	and.b32  	%r40, %r18, 2147483640;
	and.b32  	%r41, %r18, 2147483644;
	mov.b32 	%r268, 1;
	not.pred 	%p36, %p1;
$L__BB0_29:
	mov.u32 	%r42, %r268;
	setp.lt.u32 	%p26, %r42, 2;
	mov.b32 	%r272, 0;
	@%p26 bra 	$L__BB0_39;
	mov.b32 	%r272, 0;
	mov.b32 	%r269, 1;
	mov.u32 	%r270, %r269;
$L__BB0_31:
	mov.u32 	%r44, %r270;
	setp.eq.s32 	%p27, %r123, 1;
	add.s32 	%r270, %r44, 1;
	add.s32 	%r47, %r269, -1;
	cvt.rn.f32.s32 	%f6, %r269;
	mul.f32 	%f61, %f6, 0f3F000000;
	cvt.rzi.f32.f32 	%f62, %f61;
	add.f32 	%f63, %f62, %f62;
	sub.f32 	%f64, %f6, %f63;
	abs.f32 	%f7, %f64;
	mul.rn.f32 	%f65, %f4, %f6;
	neg.f32 	%f66, %f65;
	fma.rn.f32 	%f67, %f4, %f6, %f66;
	fma.rn.f32 	%f68, %f5, %f6, %f67;
	cvt.rni.f32.f32 	%f69, %f65;
	sub.f32 	%f70, %f65, %f69;
	add.f32 	%f71, %f70, %f68;
	fma.rn.f32 	%f72, %f71, 0f391FCB8E, 0f3AAF85ED;
	fma.rn.f32 	%f73, %f72, %f71, 0f3C1D9856;
	fma.rn.f32 	%f74, %f73, %f71, 0f3D6357BB;
	fma.rn.f32 	%f75, %f74, %f71, 0f3E75FDEC;
	fma.rn.f32 	%f76, %f75, %f71, 0f3F317218;
	fma.rn.f32 	%f77, %f76, %f71, 0f3F800000;
	cvt.rzi.s32.f32 	%r172, %f69;
	setp.gt.f32 	%p28, %f69, 0f00000000;
	selp.b32 	%r173, 0, -2097152000, %p28;
	add.s32 	%r174, %r173, 2130706432;
	mov.b32 	%f78, %r174;
	mul.f32 	%f79, %f77, %f78;
	shl.b32 	%r175, %r172, 23;
	sub.s32 	%r176, %r175, %r173;
	mov.b32 	%f80, %r176;
	mul.f32 	%f81, %f79, %f80;
	abs.f32 	%f82, %f65;
	setp.gt.f32 	%p29, %f82, 0f43180000;
	setp.lt.f32 	%p30, %f65, 0f00000000;
	selp.f32 	%f83, 0f00000000, 0f7F800000, %p30;
	selp.f32 	%f8, %f83, %f81, %p29;
	setp.eq.s32 	%p31, %r47, -1;
	or.pred  	%p32, %p27, %p31;
	mov.f32 	%f303, 0f3F800000;
	@%p32 bra 	$L__BB0_38;
	setp.num.f32 	%p33, %f26, %f26;
	abs.f32 	%f84, %f6;
	setp.num.f32 	%p34, %f84, %f84;
	and.pred  	%p35, %p33, %p34;
	@%p35 bra 	$L__BB0_34;
	add.rn.f32 	%f303, %f2, %f6;
	bra.uni 	$L__BB0_38;
$L__BB0_34:
	@%p36 bra 	$L__BB0_36;
	setp.neu.f32 	%p43, %f7, 0f3F800000;
	setp.lt.s32 	%p44, %r47, -1;
	xor.b32  	%r177, %r32, 2139095040;
	selp.b32 	%r178, %r177, %r32, %p44;
	and.b32  	%r179, %r178, 2147483647;
	selp.b32 	%r180, %r179, %r178, %p43;
	mov.b32 	%f303, %r180;
	bra.uni 	$L__BB0_38;
$L__BB0_36:
	setp.gt.s32 	%p37, %r123, -1;
	setp.eq.s32 	%p38, %r123, -1;
	setp.eq.f32 	%p39, %f84, 0f7F800000;
	and.pred  	%p40, %p38, %p39;
	or.pred  	%p41, %p40, %p37;
	selp.f32 	%f303, 0f3F800000, %f8, %p40;
	@%p41 bra 	$L__BB0_38;
	setp.neu.f32 	%p42, %f7, 0f3F800000;
	neg.f32 	%f85, %f8;
	selp.f32 	%f303, %f8, %f85, %p42;
$L__BB0_38:
	cvt.rzi.s32.f32 	%r181, %f303;
	add.s32 	%r272, %r181, %r272;
	setp.lt.s32 	%p45, %r44, %r122;
	setp.lt.u32 	%p46, %r270, %r42;
	and.pred  	%p47, %p45, %p46;
	add.s32 	%r269, %r269, %r125;
	@%p47 bra 	$L__BB0_31;
$L__BB0_39:
	setp.eq.s32 	%p48, %r123, 1;
	add.s32 	%r182, %r42, -1;
	mul.lo.s32 	%r51, %r182, %r125;
	add.s32 	%r183, %r51, 1;
	setp.eq.s32 	%p49, %r183, 0;
	cvt.rn.f32.s32 	%f15, %r183;
	mul.f32 	%f87, %f15, 0f3F000000;
	cvt.rzi.f32.f32 	%f88, %f87;
	add.f32 	%f89, %f88, %f88;
	sub.f32 	%f90, %f15, %f89;
	abs.f32 	%f16, %f90;
	mul.rn.f32 	%f91, %f4, %f15;
	neg.f32 	%f92, %f91;
	fma.rn.f32 	%f93, %f4, %f15, %f92;
	fma.rn.f32 	%f94, %f5, %f15, %f93;
	cvt.rni.f32.f32 	%f95, %f91;
	sub.f32 	%f96, %f91, %f95;
	add.f32 	%f97, %f96, %f94;
	fma.rn.f32 	%f98, %f97, 0f391FCB8E, 0f3AAF85ED;
	fma.rn.f32 	%f99, %f98, %f97, 0f3C1D9856;
	fma.rn.f32 	%f100, %f99, %f97, 0f3D6357BB;
	fma.rn.f32 	%f101, %f100, %f97, 0f3E75FDEC;
	fma.rn.f32 	%f102, %f101, %f97, 0f3F317218;
	fma.rn.f32 	%f103, %f102, %f97, 0f3F800000;
	cvt.rzi.s32.f32 	%r184, %f95;
	setp.gt.f32 	%p50, %f95, 0f00000000;
	selp.b32 	%r185, 0, -2097152000, %p50;
	add.s32 	%r186, %r185, 2130706432;
	mov.b32 	%f104, %r186;
	mul.f32 	%f105, %f103, %f104;
	shl.b32 	%r187, %r184, 23;
	sub.s32 	%r188, %r187, %r185;
	mov.b32 	%f106, %r188;
	mul.f32 	%f107, %f105, %f106;
	abs.f32 	%f108, %f91;
	setp.gt.f32 	%p51, %f108, 0f43180000;
	setp.lt.f32 	%p52, %f91, 0f00000000;
	selp.f32 	%f109, 0f00000000, 0f7F800000, %p52;
	selp.f32 	%f17, %f109, %f107, %p51;
	or.pred  	%p53, %p48, %p49;
	mov.f32 	%f304, 0f3F800000;
	@%p53 bra 	$L__BB0_46;
	setp.num.f32 	%p54, %f26, %f26;
	abs.f32 	%f110, %f15;
	setp.num.f32 	%p55, %f110, %f110;
	and.pred  	%p56, %p54, %p55;
	@%p56 bra 	$L__BB0_42;
	add.rn.f32 	%f304, %f2, %f15;
	bra.uni 	$L__BB0_46;
$L__BB0_42:
	@%p36 bra 	$L__BB0_44;
	setp.neu.f32 	%p64, %f16, 0f3F800000;
	setp.lt.s32 	%p65, %r51, -1;
	xor.b32  	%r189, %r32, 2139095040;
	selp.b32 	%r190, %r189, %r32, %p65;
	and.b32  	%r191, %r190, 2147483647;
	selp.b32 	%r192, %r191, %r190, %p64;
	mov.b32 	%f304, %r192;
	bra.uni 	$L__BB0_46;
$L__BB0_44:
	setp.gt.s32 	%p58, %r123, -1;
	setp.eq.s32 	%p59, %r123, -1;
	setp.eq.f32 	%p60, %f110, 0f7F800000;
	and.pred  	%p61, %p59, %p60;
	or.pred  	%p62, %p61, %p58;
	selp.f32 	%f304, 0f3F800000, %f17, %p61;
	@%p62 bra 	$L__BB0_46;
	setp.neu.f32 	%p63, %f16, 0f3F800000;
	neg.f32 	%f111, %f17;
	selp.f32 	%f304, %f17, %f111, %p63;
$L__BB0_46:
	ld.param.u32 	%r258, [setDomainPoolKernel_param_7];
	setp.eq.s32 	%p66, %r258, 0;
	setp.lt.s32 	%p67, %r18, 1;
	cvt.rzi.s32.f32 	%r52, %f304;
	mul.lo.s32 	%r193, %r272, %r120;
	sub.s32 	%r194, 1, %r52;
	mul.lo.s32 	%r195, %r194, %r33;
	selp.b32 	%r196, %r193, %r195, %p66;
	add.s32 	%r53, %r34, %r196;
	mul.lo.s32 	%r54, %r42, %r18;
	@%p67 bra 	$L__BB0_78;
	setp.lt.u32 	%p68, %r36, 7;
	add.s32 	%r55, %r54, %r3;
	mov.b32 	%r274, 0;
	@%p68 bra 	$L__BB0_50;
	mov.b32 	%r276, 0;
$L__BB0_49:
	.pragma "nounroll";
	add.s32 	%r199, %r55, %r276;
	mul.wide.s32 	%rd48, %r199, 4;
	add.s64 	%rd49, %rd4, %rd48;
	mov.b32 	%r200, 0;
	st.global.u32 	[%rd49], %r200;
	st.global.u32 	[%rd49+4], %r200;
	st.global.u32 	[%rd49+8], %r200;
	st.global.u32 	[%rd49+12], %r200;
	st.global.u32 	[%rd49+16], %r200;
	st.global.u32 	[%rd49+20], %r200;
	st.global.u32 	[%rd49+24], %r200;
	st.global.u32 	[%rd49+28], %r200;
	add.s32 	%r276, %r276, 8;
	setp.eq.s32 	%p69, %r276, %r40;
	mov.u32 	%r274, %r40;
	@%p69 bra 	$L__BB0_50;
	bra.uni 	$L__BB0_49;
$L__BB0_50:
	setp.eq.s32 	%p70, %r37, 0;
	@%p70 bra 	$L__BB0_58;
	add.s32 	%r201, %r37, -1;
	setp.lt.u32 	%p71, %r201, 3;
	@%p71 bra 	$L__BB0_53;
	add.s32 	%r202, %r55, %r274;
	mul.wide.s32 	%rd50, %r202, 4;
	add.s64 	%rd51, %rd4, %rd50;
	mov.b32 	%r203, 0;
	st.global.u32 	[%rd51], %r203;
	st.global.u32 	[%rd51+4], %r203;
	st.global.u32 	[%rd51+8], %r203;
	st.global.u32 	[%rd51+12], %r203;
	add.s32 	%r274, %r274, 4;
$L__BB0_53:
	setp.eq.s32 	%p72, %r38, 0;
	@%p72 bra 	$L__BB0_58;
	setp.eq.s32 	%p73, %r38, 1;
	@%p73 bra 	$L__BB0_56;
	add.s32 	%r204, %r55, %r274;
	mul.wide.s32 	%rd52, %r204, 4;
	add.s64 	%rd53, %rd4, %rd52;
	mov.b32 	%r205, 0;
	st.global.u32 	[%rd53], %r205;
	st.global.u32 	[%rd53+4], %r205;
	add.s32 	%r274, %r274, 2;
$L__BB0_56:
	and.b32  	%r206, %r18, 1;
	setp.eq.b32 	%p74, %r206, 1;
	not.pred 	%p75, %p74;
	@%p75 bra 	$L__BB0_58;
	add.s32 	%r207, %r55, %r274;
	mul.wide.s32 	%rd54, %r207, 4;
	add.s64 	%rd55, %rd4, %rd54;
	mov.b32 	%r208, 0;
	st.global.u32 	[%rd55], %r208;
$L__BB0_58:
	setp.lt.u32 	%p76, %r36, 3;
	mov.b32 	%r277, 0;
	@%p76 bra 	$L__BB0_63;
	mov.b32 	%r281, 0;
	cvt.s64.s32 	%rd65, %r55;
$L__BB0_60:
	mul.lo.s32 	%r90, %r281, %r52;
	div.s32 	%r211, %r90, %r124;
	add.s32 	%r91, %r211, %r53;
	setp.lt.s32 	%p77, %r91, 0;
	setp.ge.s32 	%p78, %r91, %r31;
	or.pred  	%p79, %p77, %p78;
	@%p79 bra 	$L__BB0_120;
	setp.ge.s32 	%p80, %r1, %r31;
	@%p80 bra 	$L__BB0_119;
	add.s32 	%r213, %r55, %r281;
	mul.wide.s32 	%rd60, %r213, 4;
	add.s64 	%rd61, %rd4, %rd60;
	ld.global.f32 	%f115, [%rd61];
	mul.wide.u32 	%rd62, %r91, 4;
	add.s64 	%rd63, %rd2, %rd62;
	ld.global.f32 	%f116, [%rd63];
	add.f32 	%f117, %f115, %f116;
	st.global.f32 	[%rd61], %f117;
	bra.uni 	$L__BB0_120;
$L__BB0_63:
	setp.eq.s32 	%p94, %r38, 0;
	@%p94 bra 	$L__BB0_78;
	mul.lo.s32 	%r64, %r277, %r52;
	div.s32 	%r218, %r64, %r124;
	add.s32 	%r65, %r218, %r53;
	setp.lt.s32 	%p95, %r65, 0;
	setp.ge.s32 	%p96, %r65, %r31;
	or.pred  	%p97, %p95, %p96;
	@%p97 bra 	$L__BB0_68;
	setp.lt.s32 	%p98, %r1, %r31;
	@%p98 bra 	$L__BB0_67;
	add.s32 	%r219, %r55, %r277;
	mul.wide.s32 	%rd80, %r219, 4;
	add.s64 	%rd81, %rd4, %rd80;
	ld.global.f32 	%f136, [%rd81];
	mul.wide.u32 	%rd82, %r65, 4;
	add.s64 	%rd83, %rd3, %rd82;
	ld.global.f32 	%f137, [%rd83];
	add.f32 	%f138, %f136, %f137;
	st.global.f32 	[%rd81], %f138;
	bra.uni 	$L__BB0_68;
$L__BB0_67:
	add.s32 	%r220, %r55, %r277;
	mul.wide.s32 	%rd84, %r220, 4;
	add.s64 	%rd85, %rd4, %rd84;
	ld.global.f32 	%f139, [%rd85];
	mul.wide.u32 	%rd86, %r65, 4;
	add.s64 	%rd87, %rd2, %rd86;
	ld.global.f32 	%f140, [%rd87];
	add.f32 	%f141, %f139, %f140;
	st.global.f32 	[%rd85], %f141;
$L__BB0_68:
	setp.eq.s32 	%p99, %r38, 1;
	@%p99 bra 	$L__BB0_78;
	add.s32 	%r66, %r64, %r52;
	div.s32 	%r221, %r66, %r124;
	add.s32 	%r67, %r221, %r53;
	setp.lt.s32 	%p100, %r67, 0;
	setp.ge.s32 	%p101, %r67, %r31;
	cvt.u64.u32 	%rd88, %r277;
	cvt.s64.s32 	%rd89, %r55;
	add.s64 	%rd90, %rd89, %rd88;
	shl.b64 	%rd91, %rd90, 2;
	add.s64 	%rd5, %rd4, %rd91;
	or.pred  	%p102, %p100, %p101;
	@%p102 bra 	$L__BB0_73;
	setp.lt.s32 	%p103, %r1, %r31;
	@%p103 bra 	$L__BB0_72;
	ld.global.f32 	%f142, [%rd5+4];
	mul.wide.u32 	%rd92, %r67, 4;
	add.s64 	%rd93, %rd3, %rd92;
	ld.global.f32 	%f143, [%rd93];
	add.f32 	%f144, %f142, %f143;
	st.global.f32 	[%rd5+4], %f144;
	bra.uni 	$L__BB0_73;
$L__BB0_72:
	ld.global.f32 	%f145, [%rd5+4];
	mul.wide.u32 	%rd94, %r67, 4;
	add.s64 	%rd95, %rd2, %rd94;
	ld.global.f32 	%f146, [%rd95];
	add.f32 	%f147, %f145, %f146;
	st.global.f32 	[%rd5+4], %f147;
$L__BB0_73:
	setp.eq.s32 	%p104, %r38, 2;
	@%p104 bra 	$L__BB0_78;
	add.s32 	%r222, %r66, %r52;
	div.s32 	%r223, %r222, %r124;
	add.s32 	%r68, %r223, %r53;
	setp.lt.s32 	%p105, %r68, 0;
	setp.ge.s32 	%p106, %r68, %r31;
	or.pred  	%p107, %p105, %p106;
	@%p107 bra 	$L__BB0_78;
	setp.lt.s32 	%p108, %r1, %r31;
	@%p108 bra 	$L__BB0_77;
	ld.global.f32 	%f148, [%rd5+8];
	mul.wide.u32 	%rd96, %r68, 4;
	add.s64 	%rd97, %rd3, %rd96;
	ld.global.f32 	%f149, [%rd97];
	add.f32 	%f150, %f148, %f149;
	st.global.f32 	[%rd5+8], %f150;
	bra.uni 	$L__BB0_78;
$L__BB0_77:
	ld.global.f32 	%f151, [%rd5+8];
	mul.wide.u32 	%rd98, %r68, 4;
	add.s64 	%rd99, %rd2, %rd98;
	ld.global.f32 	%f152, [%rd99];
	add.f32 	%f153, %f151, %f152;
	st.global.f32 	[%rd5+8], %f153;
$L__BB0_78:
	div.s32 	%r69, %r52, %r124;
	setp.lt.s32 	%p109, %r69, 2;
	@%p109 bra 	$L__BB0_116;
	mad.lo.s32 	%r70, %r42, %r18, %r3;
	@%p67 bra 	$L__BB0_144;
	mov.b32 	%r278, 1;
$L__BB0_81:
	setp.lt.u32 	%p111, %r36, 3;
	add.s32 	%r72, %r278, %r53;
	mov.b32 	%r280, 0;
	@%p111 bra 	$L__BB0_100;
	mov.b32 	%r279, 0;
$L__BB0_83:
	mul.lo.s32 	%r74, %r279, %r52;
	div.s32 	%r227, %r74, %r124;
	add.s32 	%r75, %r72, %r227;
	setp.lt.s32 	%p112, %r75, 0;
	setp.ge.s32 	%p113, %r75, %r31;
	or.pred  	%p114, %p112, %p113;
	@%p114 bra 	$L__BB0_87;
	setp.lt.s32 	%p115, %r1, %r31;
	@%p115 bra 	$L__BB0_86;
	add.s32 	%r228, %r70, %r279;
	mul.wide.s32 	%rd100, %r228, 4;
	add.s64 	%rd101, %rd4, %rd100;
	ld.global.f32 	%f154, [%rd101];
	mul.wide.u32 	%rd102, %r75, 4;
	add.s64 	%rd103, %rd3, %rd102;
	ld.global.f32 	%f155, [%rd103];
	add.f32 	%f156, %f154, %f155;
	st.global.f32 	[%rd101], %f156;
	bra.uni 	$L__BB0_87;
$L__BB0_86:
	add.s32 	%r229, %r70, %r279;
	mul.wide.s32 	%rd104, %r229, 4;
	add.s64 	%rd105, %rd4, %rd104;
	ld.global.f32 	%f157, [%rd105];
	mul.wide.u32 	%rd106, %r75, 4;
	add.s64 	%rd107, %rd2, %rd106;
	ld.global.f32 	%f158, [%rd107];
	add.f32 	%f159, %f157, %f158;
	st.global.f32 	[%rd105], %f159;
$L__BB0_87:
	add.s32 	%r76, %r74, %r52;
	div.s32 	%r230, %r76, %r124;
	add.s32 	%r77, %r72, %r230;
	setp.lt.s32 	%p116, %r77, 0;
	setp.ge.s32 	%p117, %r77, %r31;
	cvt.s64.s32 	%rd108, %r279;
	cvt.s64.s32 	%rd109, %r70;
	add.s64 	%rd110, %rd109, %rd108;
	shl.b64 	%rd111, %rd110, 2;
	add.s64 	%rd6, %rd4, %rd111;
	or.pred  	%p118, %p116, %p117;
	@%p118 bra 	$L__BB0_91;
	setp.lt.s32 	%p119, %r1, %r31;
	@%p119 bra 	$L__BB0_90;
	ld.global.f32 	%f160, [%rd6+4];
	mul.wide.u32 	%rd112, %r77, 4;
	add.s64 	%rd113, %rd3, %rd112;
	ld.global.f32 	%f161, [%rd113];
	add.f32 	%f162, %f160, %f161;
	st.global.f32 	[%rd6+4], %f162;
	bra.uni 	$L__BB0_91;
$L__BB0_90:
	ld.global.f32 	%f163, [%rd6+4];
	mul.wide.u32 	%rd114, %r77, 4;
	add.s64 	%rd115, %rd2, %rd114;
	ld.global.f32 	%f164, [%rd115];
	add.f32 	%f165, %f163, %f164;
	st.global.f32 	[%rd6+4], %f165;
$L__BB0_91:
	add.s32 	%r78, %r76, %r52;
	div.s32 	%r231, %r78, %r124;
	add.s32 	%r79, %r72, %r231;
	setp.lt.s32 	%p120, %r79, 0;
	setp.ge.s32 	%p121, %r79, %r31;
	or.pred  	%p122, %p120, %p121;
	@%p122 bra 	$L__BB0_95;
	setp.lt.s32 	%p123, %r1, %r31;
	@%p123 bra 	$L__BB0_94;
	ld.global.f32 	%f166, [%rd6+8];
	mul.wide.u32 	%rd116, %r79, 4;
	add.s64 	%rd117, %rd3, %rd116;
	ld.global.f32 	%f167, [%rd117];
	add.f32 	%f168, %f166, %f167;
	st.global.f32 	[%rd6+8], %f168;
	bra.uni 	$L__BB0_95;
$L__BB0_94:
	ld.global.f32 	%f169, [%rd6+8];
	mul.wide.u32 	%rd118, %r79, 4;
	add.s64 	%rd119, %rd2, %rd118;
	ld.global.f32 	%f170, [%rd119];
	add.f32 	%f171, %f169, %f170;
	st.global.f32 	[%rd6+8], %f171;
$L__BB0_95:
	add.s32 	%r232, %r78, %r52;
	div.s32 	%r233, %r232, %r124;
	add.s32 	%r80, %r72, %r233;
	setp.lt.s32 	%p124, %r80, 0;
	setp.ge.s32 	%p125, %r80, %r31;
	or.pred  	%p126, %p124, %p125;
	@%p126 bra 	$L__BB0_99;
	setp.lt.s32 	%p127, %r1, %r31;
	@%p127 bra 	$L__BB0_98;
	ld.global.f32 	%f172, [%rd6+12];
	mul.wide.u32 	%rd120, %r80, 4;
	add.s64 	%rd121, %rd3, %rd120;
	ld.global.f32 	%f173, [%rd121];
	add.f32 	%f174, %f172, %f173;
	st.global.f32 	[%rd6+12], %f174;
	bra.uni 	$L__BB0_99;
$L__BB0_98:
	ld.global.f32 	%f175, [%rd6+12];
	mul.wide.u32 	%rd122, %r80, 4;
	add.s64 	%rd123, %rd2, %rd122;
	ld.global.f32 	%f176, [%rd123];
	add.f32 	%f177, %f175, %f176;
	st.global.f32 	[%rd6+12], %f177;
$L__BB0_99:
	add.s32 	%r279, %r279, 4;
	setp.ne.s32 	%p128, %r279, %r41;
	mov.u32 	%r280, %r41;
	@%p128 bra 	$L__BB0_83;
$L__BB0_100:
	setp.eq.s32 	%p129, %r38, 0;
	@%p129 bra 	$L__BB0_115;
	mul.lo.s32 	%r83, %r280, %r52;
	div.s32 	%r234, %r83, %r124;
	add.s32 	%r84, %r72, %r234;
	setp.lt.s32 	%p130, %r84, 0;
	setp.ge.s32 	%p131, %r84, %r31;
	or.pred  	%p132, %p130, %p131;
	@%p132 bra 	$L__BB0_105;
	setp.lt.s32 	%p133, %r1, %r31;
	@%p133 bra 	$L__BB0_104;
	add.s32 	%r235, %r70, %r280;
	mul.wide.s32 	%rd124, %r235, 4;
	add.s64 	%rd125, %rd4, %rd124;
	ld.global.f32 	%f178, [%rd125];
	mul.wide.u32 	%rd126, %r84, 4;
	add.s64 	%rd127, %rd3, %rd126;
	ld.global.f32 	%f179, [%rd127];
	add.f32 	%f180, %f178, %f179;
	st.global.f32 	[%rd125], %f180;
	bra.uni 	$L__BB0_105;
$L__BB0_104:
	add.s32 	%r236, %r70, %r280;
	mul.wide.s32 	%rd128, %r236, 4;
	add.s64 	%rd129, %rd4, %rd128;
	ld.global.f32 	%f181, [%rd129];
	mul.wide.u32 	%rd130, %r84, 4;
	add.s64 	%rd131, %rd2, %rd130;
	ld.global.f32 	%f182, [%rd131];
	add.f32 	%f183, %f181, %f182;
	st.global.f32 	[%rd129], %f183;
$L__BB0_105:
	setp.eq.s32 	%p134, %r38, 1;
	@%p134 bra 	$L__BB0_115;
	add.s32 	%r85, %r83, %r52;
	div.s32 	%r237, %r85, %r124;
	add.s32 	%r86, %r72, %r237;
	setp.lt.s32 	%p135, %r86, 0;
	setp.ge.s32 	%p136, %r86, %r31;
	cvt.u64.u32 	%rd132, %r280;
	cvt.s64.s32 	%rd133, %r70;
	add.s64 	%rd134, %rd133, %rd132;
	shl.b64 	%rd135, %rd134, 2;
	add.s64 	%rd7, %rd4, %rd135;
	or.pred  	%p137, %p135, %p136;
	@%p137 bra 	$L__BB0_110;
	setp.lt.s32 	%p138, %r1, %r31;
	@%p138 bra 	$L__BB0_109;
	ld.global.f32 	%f184, [%rd7+4];
	mul.wide.u32 	%rd136, %r86, 4;
	add.s64 	%rd137, %rd3, %rd136;
	ld.global.f32 	%f185, [%rd137];
	add.f32 	%f186, %f184, %f185;
	st.global.f32 	[%rd7+4], %f186;
	bra.uni 	$L__BB0_110;
$L__BB0_109:
	ld.global.f32 	%f187, [%rd7+4];
	mul.wide.u32 	%rd138, %r86, 4;
	add.s64 	%rd139, %rd2, %rd138;
	ld.global.f32 	%f188, [%rd139];
	add.f32 	%f189, %f187, %f188;
	st.global.f32 	[%rd7+4], %f189;
$L__BB0_110:
	setp.eq.s32 	%p139, %r38, 2;
	@%p139 bra 	$L__BB0_115;
	add.s32 	%r238, %r85, %r52;
	div.s32 	%r239, %r238, %r124;
	add.s32 	%r87, %r72, %r239;
	setp.lt.s32 	%p140, %r87, 0;
	setp.ge.s32 	%p141, %r87, %r31;
	or.pred  	%p142, %p140, %p141;
	@%p142 bra 	$L__BB0_115;
	setp.lt.s32 	%p143, %r1, %r31;
	@%p143 bra 	$L__BB0_114;
	ld.global.f32 	%f190, [%rd7+8];
	mul.wide.u32 	%rd140, %r87, 4;
	add.s64 	%rd141, %rd3, %rd140;
	ld.global.f32 	%f191, [%rd141];
	add.f32 	%f192, %f190, %f191;
	st.global.f32 	[%rd7+8], %f192;
	bra.uni 	$L__BB0_115;
$L__BB0_114:
	ld.global.f32 	%f193, [%rd7+8];
	mul.wide.u32 	%rd142, %r87, 4;
	add.s64 	%rd143, %rd2, %rd142;
	ld.global.f32 	%f194, [%rd143];
	add.f32 	%f195, %f193, %f194;
	st.global.f32 	[%rd7+8], %f195;
$L__BB0_115:
	add.s32 	%r278, %r278, 1;
	setp.eq.s32 	%p144, %r278, %r69;
	@%p144 bra 	$L__BB0_116;
	bra.uni 	$L__BB0_81;
$L__BB0_116:
	@%p67 bra 	$L__BB0_144;
	setp.lt.u32 	%p146, %r36, 15;
	mad.lo.s32 	%r98, %r42, %r18, %r3;
	cvt.rn.f32.s32 	%f24, %r69;
	mov.b32 	%r283, 0;
	@%p146 bra 	$L__BB0_134;
	mov.b32 	%r290, 0;
	bra.uni 	$L__BB0_133;
$L__BB0_119:
	add.s32 	%r212, %r55, %r281;
	mul.wide.s32 	%rd56, %r212, 4;
	add.s64 	%rd57, %rd4, %rd56;
	ld.global.f32 	%f112, [%rd57];
	mul.wide.u32 	%rd58, %r91, 4;
	add.s64 	%rd59, %rd3, %rd58;
	ld.global.f32 	%f113, [%rd59];
	add.f32 	%f114, %f112, %f113;
	st.global.f32 	[%rd57], %f114;
$L__BB0_120:
	add.s32 	%r92, %r90, %r52;
	div.s32 	%r214, %r92, %r124;
	add.s32 	%r93, %r214, %r53;
	setp.lt.s32 	%p81, %r93, 0;
	setp.ge.s32 	%p82, %r93, %r31;
	cvt.s64.s32 	%rd64, %r281;
	add.s64 	%rd66, %rd65, %rd64;
	shl.b64 	%rd67, %rd66, 2;
	add.s64 	%rd8, %rd4, %rd67;
	or.pred  	%p83, %p81, %p82;
	@%p83 bra 	$L__BB0_124;
	setp.lt.s32 	%p84, %r1, %r31;
	@%p84 bra 	$L__BB0_123;
	ld.global.f32 	%f118, [%rd8+4];
	mul.wide.u32 	%rd68, %r93, 4;
	add.s64 	%rd69, %rd3, %rd68;
	ld.global.f32 	%f119, [%rd69];
	add.f32 	%f120, %f118, %f119;
	st.global.f32 	[%rd8+4], %f120;
	bra.uni 	$L__BB0_124;
$L__BB0_123:
	ld.global.f32 	%f121, [%rd8+4];
	mul.wide.u32 	%rd70, %r93, 4;
	add.s64 	%rd71, %rd2, %rd70;
	ld.global.f32 	%f122, [%rd71];
	add.f32 	%f123, %f121, %f122;
	st.global.f32 	[%rd8+4], %f123;
$L__BB0_124:
	add.s32 	%r94, %r92, %r52;
	div.s32 	%r215, %r94, %r124;
	add.s32 	%r95, %r215, %r53;
	setp.lt.s32 	%p85, %r95, 0;
	setp.ge.s32 	%p86, %r95, %r31;
	or.pred  	%p87, %p85, %p86;
	@%p87 bra 	$L__BB0_128;
	setp.lt.s32 	%p88, %r1, %r31;
	@%p88 bra 	$L__BB0_127;
	ld.global.f32 	%f124, [%rd8+8];
	mul.wide.u32 	%rd72, %r95, 4;
	add.s64 	%rd73, %rd3, %rd72;
	ld.global.f32 	%f125, [%rd73];
	add.f32 	%f126, %f124, %f125;
	st.global.f32 	[%rd8+8], %f126;
	bra.uni 	$L__BB0_128;
$L__BB0_127:
	ld.global.f32 	%f127, [%rd8+8];
	mul.wide.u32 	%rd74, %r95, 4;
	add.s64 	%rd75, %rd2, %rd74;
	ld.global.f32 	%f128, [%rd75];
	add.f32 	%f129, %f127, %f128;
	st.global.f32 	[%rd8+8], %f129;
$L__BB0_128:
	add.s32 	%r216, %r94, %r52;
	div.s32 	%r217, %r216, %r124;
	add.s32 	%r96, %r217, %r53;
	setp.lt.s32 	%p89, %r96, 0;
	setp.ge.s32 	%p90, %r96, %r31;
	or.pred  	%p91, %p89, %p90;
	@%p91 bra 	$L__BB0_132;
	setp.lt.s32 	%p92, %r1, %r31;
	@%p92 bra 	$L__BB0_131;
	ld.global.f32 	%f130, [%rd8+12];
	mul.wide.u32 	%rd76, %r96, 4;
	add.s64 	%rd77, %rd3, %rd76;
	ld.global.f32 	%f131, [%rd77];
	add.f32 	%f132, %f130, %f131;
	st.global.f32 	[%rd8+12], %f132;
	bra.uni 	$L__BB0_132;
$L__BB0_131:
	ld.global.f32 	%f133, [%rd8+12];
	mul.wide.u32 	%rd78, %r96, 4;
	add.s64 	%rd79, %rd2, %rd78;
	ld.global.f32 	%f134, [%rd79];
	add.f32 	%f135, %f133, %f134;
	st.global.f32 	[%rd8+12], %f135;
$L__BB0_132:
	add.s32 	%r281, %r281, 4;
	setp.eq.s32 	%p93, %r281, %r41;
	mov.u32 	%r277, %r41;
	@%p93 bra 	$L__BB0_63;
	bra.uni 	$L__BB0_60;
$L__BB0_133:
	.pragma "nounroll";
	add.s32 	%r242, %r98, %r290;
	mul.wide.s32 	%rd144, %r242, 4;
	add.s64 	%rd145, %rd4, %rd144;
	ld.global.f32 	%f196, [%rd145];
	div.rn.f32 	%f197, %f196, %f24;
	st.global.f32 	[%rd145], %f197;
	ld.global.f32 	%f198, [%rd145+4];
	div.rn.f32 	%f199, %f198, %f24;
	st.global.f32 	[%rd145+4], %f199;
	ld.global.f32 	%f200, [%rd145+8];
	div.rn.f32 	%f201, %f200, %f24;
	st.global.f32 	[%rd145+8], %f201;
	ld.global.f32 	%f202, [%rd145+12];
	div.rn.f32 	%f203, %f202, %f24;
	st.global.f32 	[%rd145+12], %f203;
	ld.global.f32 	%f204, [%rd145+16];
	div.rn.f32 	%f205, %f204, %f24;
	st.global.f32 	[%rd145+16], %f205;
	ld.global.f32 	%f206, [%rd145+20];
	div.rn.f32 	%f207, %f206, %f24;
	st.global.f32 	[%rd145+20], %f207;
	ld.global.f32 	%f208, [%rd145+24];
	div.rn.f32 	%f209, %f208, %f24;
	st.global.f32 	[%rd145+24], %f209;
	ld.global.f32 	%f210, [%rd145+28];
	div.rn.f32 	%f211, %f210, %f24;
	st.global.f32 	[%rd145+28], %f211;
	ld.global.f32 	%f212, [%rd145+32];
	div.rn.f32 	%f213, %f212, %f24;
	st.global.f32 	[%rd145+32], %f213;
	ld.global.f32 	%f214, [%rd145+36];
	div.rn.f32 	%f215, %f214, %f24;
	st.global.f32 	[%rd145+36], %f215;
	ld.global.f32 	%f216, [%rd145+40];
	div.rn.f32 	%f217, %f216, %f24;
	st.global.f32 	[%rd145+40], %f217;
	ld.global.f32 	%f218, [%rd145+44];
	div.rn.f32 	%f219, %f218, %f24;
	st.global.f32 	[%rd145+44], %f219;
	ld.global.f32 	%f220, [%rd145+48];
	div.rn.f32 	%f221, %f220, %f24;
	st.global.f32 	[%rd145+48], %f221;
	ld.global.f32 	%f222, [%rd145+52];
	div.rn.f32 	%f223, %f222, %f24;
	st.global.f32 	[%rd145+52], %f223;
	ld.global.f32 	%f224, [%rd145+56];
	div.rn.f32 	%f225, %f224, %f24;
	st.global.f32 	[%rd145+56], %f225;
	ld.global.f32 	%f226, [%rd145+60];
	div.rn.f32 	%f227, %f226, %f24;
	st.global.f32 	[%rd145+60], %f227;
	add.s32 	%r290, %r290, 16;
	and.b32  	%r283, %r18, 2147483632;
	setp.eq.s32 	%p147, %r290, %r283;
	@%p147 bra 	$L__BB0_134;
	bra.uni 	$L__BB0_133;
$L__BB0_134:
	setp.eq.s32 	%p148, %r39, 0;
	@%p148 bra 	$L__BB0_144;
	add.s32 	%r243, %r39, -1;
	setp.lt.u32 	%p149, %r243, 7;
	@%p149 bra 	$L__BB0_137;
	add.s32 	%r244, %r98, %r283;
	mul.wide.s32 	%rd146, %r244, 4;
	add.s64 	%rd147, %rd4, %rd146;
	ld.global.f32 	%f228, [%rd147];
	div.rn.f32 	%f229, %f228, %f24;
	st.global.f32 	[%rd147], %f229;
	ld.global.f32 	%f230, [%rd147+4];
	div.rn.f32 	%f231, %f230, %f24;
	st.global.f32 	[%rd147+4], %f231;
	ld.global.f32 	%f232, [%rd147+8];
	div.rn.f32 	%f233, %f232, %f24;
	st.global.f32 	[%rd147+8], %f233;
	ld.global.f32 	%f234, [%rd147+12];
	div.rn.f32 	%f235, %f234, %f24;
	st.global.f32 	[%rd147+12], %f235;
	ld.global.f32 	%f236, [%rd147+16];
	div.rn.f32 	%f237, %f236, %f24;
	st.global.f32 	[%rd147+16], %f237;
	ld.global.f32 	%f238, [%rd147+20];
	div.rn.f32 	%f239, %f238, %f24;
	st.global.f32 	[%rd147+20], %f239;
	ld.global.f32 	%f240, [%rd147+24];
	div.rn.f32 	%f241, %f240, %f24;
	st.global.f32 	[%rd147+24], %f241;
	ld.global.f32 	%f242, [%rd147+28];
	div.rn.f32 	%f243, %f242, %f24;
	st.global.f32 	[%rd147+28], %f243;
	add.s32 	%r283, %r283, 8;
$L__BB0_137:
	setp.eq.s32 	%p150, %r37, 0;
	@%p150 bra 	$L__BB0_144;
	add.s32 	%r245, %r37, -1;
	setp.lt.u32 	%p151, %r245, 3;
	@%p151 bra 	$L__BB0_140;
	add.s32 	%r246, %r98, %r283;
	mul.wide.s32 	%rd148, %r246, 4;
	add.s64 	%rd149, %rd4, %rd148;
	ld.global.f32 	%f244, [%rd149];
	div.rn.f32 	%f245, %f244, %f24;
	st.global.f32 	[%rd149], %f245;
	ld.global.f32 	%f246, [%rd149+4];
	div.rn.f32 	%f247, %f246, %f24;
	st.global.f32 	[%rd149+4], %f247;
	ld.global.f32 	%f248, [%rd149+8];
	div.rn.f32 	%f249, %f248, %f24;
	st.global.f32 	[%rd149+8], %f249;
	ld.global.f32 	%f250, [%rd149+12];
	div.rn.f32 	%f251, %f250, %f24;
	st.global.f32 	[%rd149+12], %f251;
	add.s32 	%r283, %r283, 4;
$L__BB0_140:
	setp.eq.s32 	%p152, %r38, 0;
	@%p152 bra 	$L__BB0_144;
	setp.eq.s32 	%p153, %r38, 1;
	add.s32 	%r247, %r98, %r283;
	mul.wide.s32 	%rd150, %r247, 4;
	add.s64 	%rd9, %rd4, %rd150;
	ld.global.f32 	%f252, [%rd9];
	div.rn.f32 	%f253, %f252, %f24;
	st.global.f32 	[%rd9], %f253;
	@%p153 bra 	$L__BB0_144;
	setp.eq.s32 	%p154, %r38, 2;
	ld.global.f32 	%f254, [%rd9+4];
	div.rn.f32 	%f255, %f254, %f24;
	st.global.f32 	[%rd9+4], %f255;
	@%p154 bra 	$L__BB0_144;
	ld.global.f32 	%f256, [%rd9+8];
	div.rn.f32 	%f257, %f256, %f24;
	st.global.f32 	[%rd9+8], %f257;
$L__BB0_144:
	setp.lt.s32 	%p155, %r121, 3;
	@%p155 bra 	$L__BB0_159;
	setp.lt.s32 	%p156, %r18, 1;
	mad.lo.s32 	%r104, %r42, %r120, %r3;
	@%p156 bra 	$L__BB0_159;
	mov.b32 	%r285, 2;
$L__BB0_147:
	setp.lt.u32 	%p157, %r36, 7;
	add.s32 	%r250, %r285, -2;
	mul.lo.s32 	%r106, %r250, %r35;
	mov.b32 	%r288, 0;
	@%p157 bra 	$L__BB0_150;
	mov.b32 	%r286, 0;
$L__BB0_149:
	.pragma "nounroll";
	add.s32 	%r252, %r104, %r286;
	mul.wide.s32 	%rd151, %r252, 4;
	add.s64 	%rd152, %rd4, %rd151;
	ld.global.f32 	%f258, [%rd152];
	mul.wide.s32 	%rd153, %r106, 4;
	add.s64 	%rd154, %rd152, %rd153;
	ld.global.f32 	%f259, [%rd154];
	mul.f32 	%f260, %f258, %f259;
	mul.wide.s32 	%rd155, %r35, 4;
	add.s64 	%rd156, %rd154, %rd155;
	st.global.f32 	[%rd156], %f260;
	ld.global.f32 	%f261, [%rd152+4];
	ld.global.f32 	%f262, [%rd154+4];
	mul.f32 	%f263, %f261, %f262;
	st.global.f32 	[%rd156+4], %f263;
	ld.global.f32 	%f264, [%rd152+8];
	ld.global.f32 	%f265, [%rd154+8];
	mul.f32 	%f266, %f264, %f265;
	st.global.f32 	[%rd156+8], %f266;
	ld.global.f32 	%f267, [%rd152+12];
	ld.global.f32 	%f268, [%rd154+12];
	mul.f32 	%f269, %f267, %f268;
	st.global.f32 	[%rd156+12], %f269;
	ld.global.f32 	%f270, [%rd152+16];
	ld.global.f32 	%f271, [%rd154+16];
	mul.f32 	%f272, %f270, %f271;
	st.global.f32 	[%rd156+16], %f272;
	ld.global.f32 	%f273, [%rd152+20];
	ld.global.f32 	%f274, [%rd154+20];
	mul.f32 	%f275, %f273, %f274;
	st.global.f32 	[%rd156+20], %f275;
	ld.global.f32 	%f276, [%rd152+24];
	ld.global.f32 	%f277, [%rd154+24];
	mul.f32 	%f278, %f276, %f277;
	st.global.f32 	[%rd156+24], %f278;
	ld.global.f32 	%f279, [%rd152+28];
	ld.global.f32 	%f280, [%rd154+28];
	mul.f32 	%f281, %f279, %f280;
	st.global.f32 	[%rd156+28], %f281;
	add.s32 	%r286, %r286, 8;
	setp.ne.s32 	%p158, %r286, %r40;
	mov.u32 	%r288, %r40;
	@%p158 bra 	$L__BB0_149;
$L__BB0_150:
	setp.eq.s32 	%p159, %r37, 0;
	@%p159 bra 	$L__BB0_158;
	add.s32 	%r253, %r37, -1;
	setp.lt.u32 	%p160, %r253, 3;
	@%p160 bra 	$L__BB0_153;
	add.s32 	%r254, %r104, %r288;
	mul.wide.s32 	%rd157, %r254, 4;
	add.s64 	%rd158, %rd4, %rd157;
	ld.global.f32 	%f282, [%rd158];
	mul.wide.s32 	%rd159, %r106, 4;
	add.s64 	%rd160, %rd158, %rd159;
	ld.global.f32 	%f283, [%rd160];
	mul.f32 	%f284, %f282, %f283;
	mul.wide.s32 	%rd161, %r35, 4;
	add.s64 	%rd162, %rd160, %rd161;
	st.global.f32 	[%rd162], %f284;
	ld.global.f32 	%f285, [%rd158+4];
	ld.global.f32 	%f286, [%rd160+4];
	mul.f32 	%f287, %f285, %f286;
	st.global.f32 	[%rd162+4], %f287;
	ld.global.f32 	%f288, [%rd158+8];
	ld.global.f32 	%f289, [%rd160+8];
	mul.f32 	%f290, %f288, %f289;
	st.global.f32 	[%rd162+8], %f290;
	ld.global.f32 	%f291, [%rd158+12];
	ld.global.f32 	%f292, [%rd160+12];
	mul.f32 	%f293, %f291, %f292;
	st.global.f32 	[%rd162+12], %f293;
	add.s32 	%r288, %r288, 4;
$L__BB0_153:
	setp.eq.s32 	%p161, %r38, 0;
	@%p161 bra 	$L__BB0_158;
	setp.eq.s32 	%p162, %r38, 1;
	@%p162 bra 	$L__BB0_156;
	add.s32 	%r255, %r104, %r288;
	mul.wide.s32 	%rd163, %r255, 4;
	add.s64 	%rd164, %rd4, %rd163;
	ld.global.f32 	%f294, [%rd164];
	mul.wide.s32 	%rd165, %r106, 4;
	add.s64 	%rd166, %rd164, %rd165;
	ld.global.f32 	%f295, [%rd166];
	mul.f32 	%f296, %f294, %f295;
	mul.wide.s32 	%rd167, %r35, 4;
	add.s64 	%rd168, %rd166, %rd167;
	st.global.f32 	[%rd168], %f296;
	ld.global.f32 	%f297, [%rd164+4];
	ld.global.f32 	%f298, [%rd166+4];
	mul.f32 	%f299, %f297, %f298;
	st.global.f32 	[%rd168+4], %f299;
	add.s32 	%r288, %r288, 2;
$L__BB0_156:
	and.b32  	%r256, %r18, 1;
	setp.eq.b32 	%p163, %r256, 1;
	not.pred 	%p164, %p163;
	@%p164 bra 	$L__BB0_158;
	add.s32 	%r257, %r104, %r288;
	mul.wide.s32 	%rd169, %r257, 4;
	add.s64 	%rd170, %rd4, %rd169;
	ld.global.f32 	%f300, [%rd170];
	mul.wide.s32 	%rd171, %r106, 4;
	add.s64 	%rd172, %rd170, %rd171;
	ld.global.f32 	%f301, [%rd172];
	mul.f32 	%f302, %f300, %f301;
	mul.wide.s32 	%rd173, %r35, 4;
	add.s64 	%rd174, %rd172, %rd173;
	st.global.f32 	[%rd174], %f302;
$L__BB0_158:
	add.s32 	%r285, %r285, 1;
	setp.eq.s32 	%p165, %r285, %r121;
	@%p165 bra 	$L__BB0_159;
	bra.uni 	$L__BB0_147;
$L__BB0_159:
	add.s32 	%r268, %r42, 1;
	setp.ne.s32 	%p166, %r42, %r122;
	@%p166 bra 	$L__BB0_29;
$L__BB0_160:
	ret;

}


// ===== COMPILED SASS (sm_100) =====

	.target	sm_100

	.elftype	@"ET_EXEC"


//--------------------- .note.nv.tkinfo           --------------------------
	.section	.note.nv.tkinfo,"",@"SHT_NOTE"
	.sectionflags	@"SHF_NOTE_NV_TKINFO"
	.tkinfo
        /*0018*/ 	.word	0x00000002
        /*0030*/ 	.string	""
        /*0030*/ 	.string	"ptxas"
        /*0030*/ 	.string	"Cuda compilation tools, release 13.0, V13.0.88"
        /*0030*/ 	.string	"Build cuda_13.0.r13.0/compiler.36424714_0"
        /*0030*/ 	.string	"-arch sm_100 -m 64 "



//--------------------- .note.nv.cuinfo           --------------------------
	.section	.note.nv.cuinfo,"",@"SHT_NOTE"
	.sectionflags	@"SHF_NOTE_NV_CUINFO"
        /*0018*/ 	.short	0x0002
        /*001a*/ 	.short	0x0064
        /*001c*/ 	.short	0x0082
	.zero		2


//--------------------- .nv.info                  --------------------------
	.section	.nv.info,"",@"SHT_CUDA_INFO"
	.align	4


	//----- nvinfo : EIATTR_REGCOUNT
	.align		4
        /*0000*/ 	.byte	0x04, 0x2f
        /*0002*/ 	.short	(.L_1 - .L_0)
	.align		4
.L_0:
        /*0004*/ 	.word	index@(setDomainPoolKernel)
        /*0008*/ 	.word	0x00000020


	//----- nvinfo : EIATTR_FRAME_SIZE
	.align		4
.L_1:
        /*000c*/ 	.byte	0x04, 0x11
        /*000e*/ 	.short	(.L_3 - .L_2)
	.align		4
.L_2:
        /*0010*/ 	.word	index@($__internal_0_$__cuda_sm3x_div_rn_noftz_f32_slowpath)
        /*0014*/ 	.word	0x00000000


	//----- nvinfo : EIATTR_FRAME_SIZE
	.align		4
.L_3:
        /*0018*/ 	.byte	0x04, 0x11
        /*001a*/ 	.short	(.L_5 - .L_4)
	.align		4
.L_4:
        /*001c*/ 	.word	index@(setDomainPoolKernel)
        /*0020*/ 	.word	0x00000000


	//----- nvinfo : EIATTR_MIN_STACK_SIZE
	.align		4
.L_5:
        /*0024*/ 	.byte	0x04, 0x12
        /*0026*/ 	.short	(.L_7 - .L_6)
	.align		4
.L_6:
        /*0028*/ 	.word	index@(setDomainPoolKernel)
        /*002c*/ 	.word	0x00000000
.L_7:


//--------------------- .nv.compat                --------------------------
	.section	.nv.compat,"",@"SHT_CUDA_COMPAT_INFO"
	.align	4
        /*0000*/ 	.byte	0x02, 0x09, 0x00, 0x00, 0x02, 0x02, 0x01, 0x00, 0x02, 0x05, 0x05, 0x00, 0x03, 0x07, 0x01, 0x01
        /*0010*/ 	.byte	0x02, 0x03, 0x00, 0x00, 0x02, 0x06, 0x01, 0x00, 0x04, 0x0b, 0x08, 0x00, 0x01, 0x00, 0x00, 0x00
        /*0020*/ 	.byte	0x00, 0x00, 0x00, 0x00


//--------------------- .nv.info.setDomainPoolKernel --------------------------
	.section	.nv.info.setDomainPoolKernel,"",@"SHT_CUDA_INFO"
	.sectionflags	@""
	.align	4


	//----- nvinfo : EIATTR_CUDA_API_VERSION
	.align		4
        /*0000*/ 	.byte	0x04, 0x37
        /*0002*/ 	.short	(.L_9 - .L_8)
.L_8:
        /*0004*/ 	.word	0x00000082


	//----- nvinfo : EIATTR_KPARAM_INFO
	.align		4
.L_9:
        /*0008*/ 	.byte	0x04, 0x17
        /*000a*/ 	.short	(.L_11 - .L_10)
.L_10:
        /*000c*/ 	.word	0x00000000
        /*0010*/ 	.short	0x0010
        /*0012*/ 	.short	0x0060
        /*0014*/ 	.byte	0x00, 0xf5, 0x21, 0x00


	//----- nvinfo : EIATTR_KPARAM_INFO
	.align		4
.L_11:
        /*0018*/ 	.byte	0x04, 0x17
        /*001a*/ 	.short	(.L_13 - .L_12)
.L_12:
        /*001c*/ 	.word	0x00000000
        /*0020*/ 	.short	0x000f
        /*0022*/ 	.short	0x0058
        /*0024*/ 	.byte	0x00, 0xf5, 0x21, 0x00


	//----- nvinfo : EIATTR_KPARAM_INFO
	.align		4
.L_13:
        /*0028*/ 	.byte	0x04, 0x17
        /*002a*/ 	.short	(.L_15 - .L_14)
.L_14:
        /*002c*/ 	.word	0x00000000
        /*0030*/ 	.short	0x000e
        /*0032*/ 	.short	0x0050
        /*0034*/ 	.byte	0x00, 0xf5, 0x21, 0x00


	//----- nvinfo : EIATTR_KPARAM_INFO
	.align		4
.L_15:
        /*0038*/ 	.byte	0x04, 0x17
        /*003a*/ 	.short	(.L_17 - .L_16)
.L_16:
        /*003c*/ 	.word	0x00000000
        /*0040*/ 	.short	0x000d
        /*0042*/ 	.short	0x0048
        /*0044*/ 	.byte	0x00, 0xf5, 0x21, 0x00


	//----- nvinfo : EIATTR_KPARAM_INFO
	.align		4
.L_17:
        /*0048*/ 	.byte	0x04, 0x17
        /*004a*/ 	.short	(.L_19 - .L_18)
.L_18:
        /*004c*/ 	.word	0x00000000
        /*0050*/ 	.short	0x000c
        /*0052*/ 	.short	0x0040
        /*0054*/ 	.byte	0x00, 0xf5, 0x21, 0x00


	//----- nvinfo : EIATTR_KPARAM_INFO
	.align		4
.L_19:
        /*0058*/ 	.byte	0x04, 0x17
        /*005a*/ 	.short	(.L_21 - .L_20)
.L_20:
        /*005c*/ 	.word	0x00000000
        /*0060*/ 	.short	0x000b
        /*0062*/ 	.short	0x0038
        /*0064*/ 	.byte	0x00, 0xf5, 0x21, 0x00


	//----- nvinfo : EIATTR_KPARAM_INFO
	.align		4
.L_21:
        /*0068*/ 	.byte	0x04, 0x17
        /*006a*/ 	.short	(.L_23 - .L_22)
.L_22:
        /*006c*/ 	.word	0x00000000
        /*0070*/ 	.short	0x000a
        /*0072*/ 	.short	0x0030
        /*0074*/ 	.byte	0x00, 0xf5, 0x21, 0x00


	//----- nvinfo : EIATTR_KPARAM_INFO
	.align		4
.L_23:
        /*0078*/ 	.byte	0x04, 0x17
        /*007a*/ 	.short	(.L_25 - .L_24)
.L_24:
        /*007c*/ 	.word	0x00000000
        /*0080*/ 	.short	0x0009
        /*0082*/ 	.short	0x0028
        /*0084*/ 	.byte	0x00, 0xf5, 0x21, 0x00


	//----- nvinfo : EIATTR_KPARAM_INFO
	.align		4
.L_25:
        /*0088*/ 	.byte	0x04, 0x17
        /*008a*/ 	.short	(.L_27 - .L_26)
.L_26:
        /*008c*/ 	.word	0x00000000
        /*0090*/ 	.short	0x0008
        /*0092*/ 	.short	0x0020
        /*0094*/ 	.byte	0x00, 0xf0, 0x11, 0x00


	//----- nvinfo : EIATTR_KPARAM_INFO
	.align		4
.L_27:
        /*0098*/ 	.byte	0x04, 0x17
        /*009a*/ 	.short	(.L_29 - .L_28)
.L_28:
        /*009c*/ 	.word	0x00000000
        /*00a0*/ 	.short	0x0007
        /*00a2*/ 	.short	0x001c
        /*00a4*/ 	.byte	0x00, 0xf0, 0x11, 0x00


	//----- nvinfo : EIATTR_KPARAM_INFO
	.align		4
.L_29:
        /*00a8*/ 	.byte	0x04, 0x17
        /*00aa*/ 	.short	(.L_31 - .L_30)
.L_30:
        /*00ac*/ 	.word	0x00000000
        /*00b0*/ 	.short	0x0006
        /*00b2*/ 	.short	0x0018
        /*00b4*/ 	.byte	0x00, 0xf0, 0x11, 0x00


	//----- nvinfo : EIATTR_KPARAM_INFO
	.align		4
.L_31:
        /*00b8*/ 	.byte	0x04, 0x17
        /*00ba*/ 	.short	(.L_33 - .L_32)
.L_32:
        /*00bc*/ 	.word	0x00000000
        /*00c0*/ 	.short	0x0005
        /*00c2*/ 	.short	0x0014
        /*00c4*/ 	.byte	0x00, 0xf0, 0x11, 0x00


	//----- nvinfo : EIATTR_KPARAM_INFO
	.align		4
.L_33:
        /*00c8*/ 	.byte	0x04, 0x17
        /*00ca*/ 	.short	(.L_35 - .L_34)
.L_34:
        /*00cc*/ 	.word	0x00000000
        /*00d0*/ 	.short	0x0004
        /*00d2*/ 	.short	0x0010
        /*00d4*/ 	.byte	0x00, 0xf0, 0x11, 0x00


	//----- nvinfo : EIATTR_KPARAM_INFO
	.align		4
.L_35:
        /*00d8*/ 	.byte	0x04, 0x17
        /*00da*/ 	.short	(.L_37 - .L_36)
.L_36:
        /*00dc*/ 	.word	0x00000000
        /*00e0*/ 	.short	0x0003
        /*00e2*/ 	.short	0x000c
        /*00e4*/ 	.byte	0x00, 0xf0, 0x11, 0x00


	//----- nvinfo : EIATTR_KPARAM_INFO
	.align		4
.L_37:
        /*00e8*/ 	.byte	0x04, 0x17
        /*00ea*/ 	.short	(.L_39 - .L_38)
.L_38:
        /*00ec*/ 	.word	0x00000000
        /*00f0*/ 	.short	0x0002
        /*00f2*/ 	.short	0x0008
        /*00f4*/ 	.byte	0x00, 0xf0, 0x11, 0x00


	//----- nvinfo : EIATTR_KPARAM_INFO
	.align		4
.L_39:
        /*00f8*/ 	.byte	0x04, 0x17
        /*00fa*/ 	.short	(.L_41 - .L_40)
.L_40:
        /*00fc*/ 	.word	0x00000000
        /*0100*/ 	.short	0x0001
        /*0102*/ 	.short	0x0004
        /*0104*/ 	.byte	0x00, 0xf0, 0x11, 0x00


	//----- nvinfo : EIATTR_KPARAM_INFO
	.align		4
.L_41:
        /*0108*/ 	.byte	0x04, 0x17
        /*010a*/ 	.short	(.L_43 - .L_42)
.L_42:
        /*010c*/ 	.word	0x00000000
        /*0110*/ 	.short	0x0000
        /*0112*/ 	.short	0x0000
        /*0114*/ 	.byte	0x00, 0xf0, 0x11, 0x00


	//----- nvinfo : EIATTR_SPARSE_MMA_MASK
	.align		4
.L_43:
        /*0118*/ 	.byte	0x03, 0x50
        /*011a*/ 	.short	0x0000


	//----- nvinfo : EIATTR_MAXREG_COUNT
	.align		4
        /*011c*/ 	.byte	0x03, 0x1b
        /*011e*/ 	.short	0x00ff


	//----- nvinfo : EIATTR_MERCURY_ISA_VERSION
	.align		4
        /*0120*/ 	.byte	0x03, 0x5f
        /*0122*/ 	.short	0x0101


	//----- nvinfo : EIATTR_VRC_CTA_INIT_COUNT
	.align		4
        /*0124*/ 	.byte	0x02, 0x4a
	.zero		1
	.zero		1


	//----- nvinfo : EIATTR_EXIT_INSTR_OFFSETS
	.align		4
        /*0128*/ 	.byte	0x04, 0x1c
        /*012a*/ 	.short	(.L_45 - .L_44)


	//   ....[0]....
.L_44:
        /*012c*/ 	.word	0x00000070


	//   ....[1]....
        /*0130*/ 	.word	0x00000920


	//   ....[2]....
        /*0134*/ 	.word	0x00006af0


	//----- nvinfo : EIATTR_CRS_STACK_SIZE
	.align		4
.L_45:
        /*0138*/ 	.byte	0x04, 0x1e
        /*013a*/ 	.short	(.L_47 - .L_46)
.L_46:
        /*013c*/ 	.word	0x00000000


	//----- nvinfo : EIATTR_CBANK_PARAM_SIZE
	.align		4
.L_47:
        /*0140*/ 	.byte	0x03, 0x19
        /*0142*/ 	.short	0x0068


	//----- nvinfo : EIATTR_PARAM_CBANK
	.align		4
        /*0144*/ 	.byte	0x04, 0x0a
        /*0146*/ 	.short	(.L_49 - .L_48)
	.align		4
.L_48:
        /*0148*/ 	.word	index@(.nv.constant0.setDomainPoolKernel)
        /*014c*/ 	.short	0x0380
        /*014e*/ 	.short	0x0068


	//----- nvinfo : EIATTR_SW_WAR
	.align		4
.L_49:
        /*0150*/ 	.byte	0x04, 0x36
        /*0152*/ 	.short	(.L_51 - .L_50)
.L_50:
        /*0154*/ 	.word	0x00000008
.L_51:


//--------------------- .nv.callgraph             --------------------------
	.section	.nv.callgraph,"",@"SHT_CUDA_CALLGRAPH"
	.align	4
	.sectionentsize	8
	.align		4
        /*0000*/ 	.word	0x00000000
	.align		4
        /*0004*/ 	.word	0xffffffff
	.align		4
        /*0008*/ 	.word	0x00000000
	.align		4
        /*000c*/ 	.word	0xfffffffe
	.align		4
        /*0010*/ 	.word	0x00000000
	.align		4
        /*0014*/ 	.word	0xfffffffd
	.align		4
        /*0018*/ 	.word	0x00000000
	.align		4
        /*001c*/ 	.word	0xfffffffc


//--------------------- .text.setDomainPoolKernel --------------------------
	.section	.text.setDomainPoolKernel,"ax",@progbits
	.align	128
        .global         setDomainPoolKernel
        .type           setDomainPoolKernel,@function
        .size           setDomainPoolKernel,(.L_x_140 - setDomainPoolKernel)
        .other          setDomainPoolKernel,@"STO_CUDA_ENTRY STV_DEFAULT"
setDomainPoolKernel:
.text.setDomainPoolKernel:
[----:B------:R-:W-:Y:S01]  /*0000*/  LDC R1, c[0x0][0x37c] ;  /* 0x0000df00ff017b82 */ /* 0x000fe20000000800 */
[----:B------:R-:W0:Y:S07]  /*0010*/  S2R R5, SR_TID.X ;  /* 0x0000000000057919 */ /* 0x000e2e0000002100 */
[----:B------:R-:W0:Y:S08]  /*0020*/  S2UR UR4, SR_CTAID.X ;  /* 0x00000000000479c3 */ /* 0x000e300000002500 */
[----:B------:R-:W0:Y:S08]  /*0030*/  LDC R0, c[0x0][0x360] ;  /* 0x0000d800ff007b82 */ /* 0x000e300000000800 */
[----:B------:R-:W1:Y:S01]  /*0040*/  LDC R3, c[0x0][0x380] ;  /* 0x0000e000ff037b82 */ /* 0x000e620000000800 */
[----:B0-----:R-:W-:-:S05]  /*0050*/  IMAD R0, R0, UR4, R5 ;  /* 0x0000000400007c24 */ /* 0x001fca000f8e0205 */
[----:B-1----:R-:W-:-:S13]  /*0060*/  ISETP.GE.AND P0, PT, R0, R3, PT ;  /* 0x000000030000720c */ /* 0x002fda0003f06270 */
[----:B------:R-:W-:Y:S05]  /*0070*/  @P0 EXIT ;  /* 0x000000000000094d */ /* 0x000fea0003800000 */
[----:B------:R-:W0:Y:S01]  /*0080*/  LDC.64 R4, c[0x0][0x388] ;  /* 0x0000e200ff047b82 */ /* 0x000e220000000a00 */
[----:B------:R-:W1:Y:S01]  /*0090*/  LDCU UR5, c[0x0][0x384] ;  /* 0x00007080ff0577ac */ /* 0x000e620008000800 */
[----:B------:R-:W2:Y:S06]  /*00a0*/  LDCU.64 UR8, c[0x0][0x358] ;  /* 0x00006b00ff0877ac */ /* 0x000eac0008000a00 */
[----:B------:R-:W3:Y:S08]  /*00b0*/  LDC R2, c[0x0][0x394] ;  /* 0x0000e500ff027b82 */ /* 0x000ef00000000800 */
[----:B------:R-:W4:Y:S01]  /*00c0*/  LDC.64 R20, c[0x0][0x3d0] ;  /* 0x0000f400ff147b82 */ /* 0x000f220000000a00 */
[----:B-1----:R-:W-:-:S07]  /*00d0*/  IMAD R7, R0, UR5, RZ ;  /* 0x0000000500077c24 */ /* 0x002fce000f8e02ff */
[----:B------:R-:W1:Y:S01]  /*00e0*/  LDC.64 R8, c[0x0][0x3b8] ;  /* 0x0000ee00ff087b82 */ /* 0x000e620000000a00 */
[----:B0-----:R-:W-:-:S05]  /*00f0*/  IADD3 R4, PT, PT, R4, -0x1, RZ ;  /* 0xffffffff04047810 */ /* 0x001fca0007ffe0ff */
[----:B------:R-:W-:Y:S02]  /*0100*/  IMAD R24, R4, R5, RZ ;  /* 0x0000000504187224 */ /* 0x000fe400078e02ff */
[----:B------:R-:W0:Y:S01]  /*0110*/  LDC.64 R16, c[0x0][0x3d8] ;  /* 0x0000f600ff107b82 */ /* 0x000e220000000a00 */
[----:B---3--:R-:W-:Y:S02]  /*0120*/  IMAD R15, R7, R2, RZ ;  /* 0x00000002070f7224 */ /* 0x008fe400078e02ff */
[C---:B------:R-:W-:Y:S02]  /*0130*/  IMAD R4, R24.reuse, R24, R24 ;  /* 0x0000001818047224 */ /* 0x040fe400078e0218 */
[C---:B------:R-:W-:Y:S02]  /*0140*/  VIADD R25, R24.reuse, 0x1 ;  /* 0x0000000118197836 */ /* 0x040fe40000000000 */
[----:B------:R-:W-:Y:S01]  /*0150*/  IMAD R6, R24, R15, R15 ;  /* 0x0000000f18067224 */ /* 0x000fe200078e020f */
[----:B------:R-:W3:Y:S01]  /*0160*/  LDC.64 R10, c[0x0][0x3c0] ;  /* 0x0000f000ff0a7b82 */ /* 0x000ee20000000a00 */
[----:B----4-:R-:W-:Y:S01]  /*0170*/  IMAD.WIDE R20, R0, 0x8, R20 ;  /* 0x0000000800147825 */ /* 0x010fe200078e0214 */
[----:B------:R-:W-:-:S02]  /*0180*/  IADD3 R7, PT, PT, R25, R4, RZ ;  /* 0x0000000419077210 */ /* 0x000fc40007ffe0ff */
[----:B------:R-:W-:-:S03]  /*0190*/  ISETP.NE.AND P0, PT, R25, RZ, PT ;  /* 0x000000ff1900720c */ /* 0x000fc60003f05270 */
[----:B------:R-:W-:Y:S01]  /*01a0*/  IMAD R4, R0, R7, RZ ;  /* 0x0000000700047224 */ /* 0x000fe200078e02ff */
[----:B------:R-:W4:Y:S01]  /*01b0*/  LDC.64 R12, c[0x0][0x3e0] ;  /* 0x0000f800ff0c7b82 */ /* 0x000f220000000a00 */
[----:B-1----:R-:W-:-:S05]  /*01c0*/  IMAD.WIDE R18, R6, 0x4, R8 ;  /* 0x0000000406127825 */ /* 0x002fca00078e0208 */
[----:B--2---:R1:W-:Y:S02]  /*01d0*/  STG.E.64 desc[UR8][R20.64], R18 ;  /* 0x0000001214007986 */ /* 0x0043e4000c101b08 */
[----:B------:R-:W2:Y:S01]  /*01e0*/  LDC.64 R22, c[0x0][0x3c8] ;  /* 0x0000f200ff167b82 */ /* 0x000ea20000000a00 */
[----:B0-----:R-:W-:-:S04]  /*01f0*/  IMAD.WIDE R16, R0, 0x8, R16 ;  /* 0x0000000800107825 */ /* 0x001fc800078e0210 */
[----:B---3--:R-:W-:-:S05]  /*0200*/  IMAD.WIDE R14, R4, 0x4, R10 ;  /* 0x00000004040e7825 */ /* 0x008fca00078e020a */
[----:B------:R1:W-:Y:S01]  /*0210*/  STG.E.64 desc[UR8][R16.64], R14 ;  /* 0x0000000e10007986 */ /* 0x0003e2000c101b08 */
[----:B----4-:R-:W-:-:S04]  /*0220*/  IMAD.WIDE R12, R0, 0x8, R12 ;  /* 0x00000008000c7825 */ /* 0x010fc800078e020c */
[----:B--2---:R-:W-:-:S05]  /*0230*/  IMAD.WIDE R22, R4, 0x4, R22 ;  /* 0x0000000404167825 */ /* 0x004fca00078e0216 */
[----:B------:R1:W-:Y:S01]  /*0240*/  STG.E.64 desc[UR8][R12.64], R22 ;  /* 0x000000160c007986 */ /* 0x0003e2000c101b08 */
[----:B------:R-:W-:Y:S05]  /*0250*/  @!P0 BRA `(.L_x_0) ;  /* 0x0000000000dc8947 */ /* 0x000fea0003800000 */
[C---:B------:R-:W-:Y:S01]  /*0260*/  ISETP.GE.U32.AND P0, PT, R7.reuse, 0x8, PT ;  /* 0x000000080700780c */ /* 0x040fe20003f06070 */
[----:B-1----:R-:W-:Y:S01]  /*0270*/  IMAD.MOV.U32 R15, RZ, RZ, RZ ;  /* 0x000000ffff0f7224 */ /* 0x002fe200078e00ff */
[----:B------:R-:W-:-:S04]  /*0280*/  VIMNMX.U32 R14, PT, PT, R7, 0x1, !PT ;  /* 0x00000001070e7848 */ /* 0x000fc80007fe0000 */
[----:B------:R-:W-:-:S04]  /*0290*/  LOP3.LUT R16, R14, 0x7, RZ, 0xc0, !PT ;  /* 0x000000070e107812 */ /* 0x000fc800078ec0ff */
[----:B------:R-:W-:-:S03]  /*02a0*/  ISETP.NE.AND P1, PT, R16, RZ, PT ;  /* 0x000000ff1000720c */ /* 0x000fc60003f25270 */
[----:B------:R-:W-:Y:S10]  /*02b0*/  @!P0 BRA `(.L_x_1) ;  /* 0x00000000003c8947 */ /* 0x000ff40003800000 */
[----:B------:R-:W-:Y:S01]  /*02c0*/  LOP3.LUT R15, R14, 0xfffffff8, RZ, 0xc0, !PT ;  /* 0xfffffff80e0f7812 */ /* 0x000fe200078ec0ff */
[----:B------:R-:W-:-:S06]  /*02d0*/  UMOV UR4, URZ ;  /* 0x000000ff00047c82 */ /* 0x000fcc0008000000 */
.L_x_2:
[----:B0-----:R-:W-:Y:S01]  /*02e0*/  IADD3 R13, PT, PT, R4, UR4, RZ ;  /* 0x00000004040d7c10 */ /* 0x001fe2000fffe0ff */
[----:B------:R-:W-:-:S04]  /*02f0*/  UIADD3 UR4, UPT, UPT, UR4, 0x8, URZ ;  /* 0x0000000804047890 */ /* 0x000fc8000fffe0ff */
[----:B------:R-:W-:Y:S02]  /*0300*/  IMAD.WIDE R12, R13, 0x4, R10 ;  /* 0x000000040d0c7825 */ /* 0x000fe400078e020a */
[----:B------:R-:W-:-:S03]  /*0310*/  ISETP.NE.AND P0, PT, R15, UR4, PT ;  /* 0x000000040f007c0c */ /* 0x000fc6000bf05270 */
[----:B------:R0:W-:Y:S04]  /*0320*/  STG.E desc[UR8][R12.64], RZ ;  /* 0x000000ff0c007986 */ /* 0x0001e8000c101908 */
[----:B------:R0:W-:Y:S04]  /*0330*/  STG.E desc[UR8][R12.64+0x4], RZ ;  /* 0x000004ff0c007986 */ /* 0x0001e8000c101908 */
[----:B------:R0:W-:Y:S04]  /*0340*/  STG.E desc[UR8][R12.64+0x8], RZ ;  /* 0x000008ff0c007986 */ /* 0x0001e8000c101908 */
[----:B------:R0:W-:Y:S04]  /*0350*/  STG.E desc[UR8][R12.64+0xc], RZ ;  /* 0x00000cff0c007986 */ /* 0x0001e8000c101908 */
[----:B------:R0:W-:Y:S04]  /*0360*/  STG.E desc[UR8][R12.64+0x10], RZ ;  /* 0x000010ff0c007986 */ /* 0x0001e8000c101908 */
[----:B------:R0:W-:Y:S04]  /*0370*/  STG.E desc[UR8][R12.64+0x14], RZ ;  /* 0x000014ff0c007986 */ /* 0x0001e8000c101908 */
[----:B------:R0:W-:Y:S04]  /*0380*/  STG.E desc[UR8][R12.64+0x18], RZ ;  /* 0x000018ff0c007986 */ /* 0x0001e8000c101908 */
[----:B------:R0:W-:Y:S01]  /*0390*/  STG.E desc[UR8][R12.64+0x1c], RZ ;  /* 0x00001cff0c007986 */ /* 0x0001e2000c101908 */
[----:B------:R-:W-:Y:S05]  /*03a0*/  @P0 BRA `(.L_x_2) ;  /* 0xfffffffc00cc0947 */ /* 0x000fea000383ffff */
.L_x_1:
[----:B------:R-:W-:Y:S05]  /*03b0*/  @!P1 BRA `(.L_x_3) ;  /* 0x00000000005c9947 */ /* 0x000fea0003800000 */
[----:B------:R-:W-:Y:S02]  /*03c0*/  ISETP.GE.U32.AND P0, PT, R16, 0x4, PT ;  /* 0x000000041000780c */ /* 0x000fe40003f06070 */
[----:B------:R-:W-:-:S04]  /*03d0*/  LOP3.LUT R17, R14, 0x3, RZ, 0xc0, !PT ;  /* 0x000000030e117812 */ /* 0x000fc800078ec0ff */
[----:B------:R-:W-:-:S07]  /*03e0*/  ISETP.NE.AND P1, PT, R17, RZ, PT ;  /* 0x000000ff1100720c */ /* 0x000fce0003f25270 */
[----:B------:R-:W-:Y:S06]  /*03f0*/  @!P0 BRA `(.L_x_4) ;  /* 0x00000000001c8947 */ /* 0x000fec0003800000 */
[----:B0-----:R-:W-:Y:S01]  /*0400*/  IMAD.IADD R13, R4, 0x1, R15 ;  /* 0x00000001040d7824 */ /* 0x001fe200078e020f */
[----:B------:R-:W-:-:S03]  /*0410*/  IADD3 R15, PT, PT, R15, 0x4, RZ ;  /* 0x000000040f0f7810 */ /* 0x000fc60007ffe0ff */
[----:B------:R-:W-:-:S05]  /*0420*/  IMAD.WIDE R12, R13, 0x4, R10 ;  /* 0x000000040d0c7825 */ /* 0x000fca00078e020a */
[----:B------:R1:W-:Y:S04]  /*0430*/  STG.E desc[UR8][R12.64], RZ ;  /* 0x000000ff0c007986 */ /* 0x0003e8000c101908 */
[----:B------:R1:W-:Y:S04]  /*0440*/  STG.E desc[UR8][R12.64+0x4], RZ ;  /* 0x000004ff0c007986 */ /* 0x0003e8000c101908 */
[----:B------:R1:W-:Y:S04]  /*0450*/  STG.E desc[UR8][R12.64+0x8], RZ ;  /* 0x000008ff0c007986 */ /* 0x0003e8000c101908 */
[----:B------:R1:W-:Y:S02]  /*0460*/  STG.E desc[UR8][R12.64+0xc], RZ ;  /* 0x00000cff0c007986 */ /* 0x0003e4000c101908 */
.L_x_4:
[----:B------:R-:W-:Y:S05]  /*0470*/  @!P1 BRA `(.L_x_3) ;  /* 0x00000000002c9947 */ /* 0x000fea0003800000 */
[----:B------:R-:W-:Y:S02]  /*0480*/  ISETP.NE.AND P0, PT, R17, 0x1, PT ;  /* 0x000000011100780c */ /* 0x000fe40003f05270 */
[----:B------:R-:W-:-:S04]  /*0490*/  LOP3.LUT R14, R14, 0x1, RZ, 0xc0, !PT ;  /* 0x000000010e0e7812 */ /* 0x000fc800078ec0ff */
[----:B------:R-:W-:-:S07]  /*04a0*/  ISETP.NE.U32.AND P1, PT, R14, 0x1, PT ;  /* 0x000000010e00780c */ /* 0x000fce0003f25070 */
[----:B------:R-:W-:Y:S01]  /*04b0*/  @P0 IMAD.IADD R17, R4, 0x1, R15 ;  /* 0x0000000104110824 */ /* 0x000fe200078e020f */
[----:B------:R-:W-:-:S05]  /*04c0*/  @P0 IADD3 R15, PT, PT, R15, 0x2, RZ ;  /* 0x000000020f0f0810 */ /* 0x000fca0007ffe0ff */
[----:B01----:R-:W-:Y:S02]  /*04d0*/  @!P1 IMAD.IADD R13, R4, 0x1, R15 ;  /* 0x00000001040d9824 */ /* 0x003fe400078e020f */
[----:B------:R-:W-:-:S04]  /*04e0*/  @P0 IMAD.WIDE R14, R17, 0x4, R10 ;  /* 0x00000004110e0825 */ /* 0x000fc800078e020a */
[----:B------:R-:W-:Y:S01]  /*04f0*/  @!P1 IMAD.WIDE R12, R13, 0x4, R10 ;  /* 0x000000040d0c9825 */ /* 0x000fe200078e020a */
[----:B------:R2:W-:Y:S04]  /*0500*/  @P0 STG.E desc[UR8][R14.64], RZ ;  /* 0x000000ff0e000986 */ /* 0x0005e8000c101908 */
[----:B------:R2:W-:Y:S04]  /*0510*/  @P0 STG.E desc[UR8][R14.64+0x4], RZ ;  /* 0x000004ff0e000986 */ /* 0x0005e8000c101908 */
[----:B------:R2:W-:Y:S02]  /*0520*/  @!P1 STG.E desc[UR8][R12.64], RZ ;  /* 0x000000ff0c009986 */ /* 0x0005e4000c101908 */
.L_x_3:
[----:B--2---:R-:W2:Y:S01]  /*0530*/  LDC R15, c[0x0][0x3a0] ;  /* 0x0000e800ff0f7b82 */ /* 0x004ea20000000800 */
[----:B------:R-:W-:Y:S01]  /*0540*/  IADD3 R24, PT, PT, R24, 0x2, RZ ;  /* 0x0000000218187810 */ /* 0x000fe20007ffe0ff */
[----:B------:R-:W-:Y:S02]  /*0550*/  IMAD.MOV.U32 R17, RZ, RZ, RZ ;  /* 0x000000ffff117224 */ /* 0x000fe400078e00ff */
[----:B--2---:R-:W-:-:S07]  /*0560*/  FMUL R15, R15, R15 ;  /* 0x0000000f0f0f7220 */ /* 0x004fce0000400000 */
.L_x_5:
[----:B012---:R-:W-:Y:S01]  /*0570*/  IADD3 R13, PT, PT, R4, R17, RZ ;  /* 0x00000011040d7210 */ /* 0x007fe20007ffe0ff */
[----:B------:R-:W-:-:S04]  /*0580*/  IMAD.IADD R17, R24, 0x1, R17 ;  /* 0x0000000118117824 */ /* 0x000fc800078e0211 */
[----:B------:R-:W-:Y:S01]  /*0590*/  IMAD.WIDE R12, R13, 0x4, R10 ;  /* 0x000000040d0c7825 */ /* 0x000fe200078e020a */
[----:B------:R-:W-:-:S04]  /*05a0*/  ISETP.GE.AND P0, PT, R17, R7, PT ;  /* 0x000000071100720c */ /* 0x000fc80003f06270 */
[----:B------:R2:W-:Y:S09]  /*05b0*/  STG.E desc[UR8][R12.64], R15 ;  /* 0x0000000f0c007986 */ /* 0x0005f2000c101908 */
[----:B------:R-:W-:Y:S05]  /*05c0*/  @!P0 BRA `(.L_x_5) ;  /* 0xfffffffc00e88947 */ /* 0x000fea000383ffff */
.L_x_0:
[----:B------:R-:W-:-:S05]  /*05d0*/  IMAD R7, R2, UR5, RZ ;  /* 0x0000000502077c24 */ /* 0x000fca000f8e02ff */
[----:B------:R-:W-:-:S13]  /*05e0*/  ISETP.GE.AND P0, PT, R7, 0x1, PT ;  /* 0x000000010700780c */ /* 0x000fda0003f06270 */
[----:B------:R-:W-:Y:S05]  /*05f0*/  @!P0 BRA `(.L_x_6) ;  /* 0x0000000000c08947 */ /* 0x000fea0003800000 */
[C---:B------:R-:W-:Y:S01]  /*0600*/  ISETP.GE.U32.AND P0, PT, R7.reuse, 0x8, PT ;  /* 0x000000080700780c */ /* 0x040fe20003f06070 */
[----:B-12---:R-:W-:Y:S01]  /*0610*/  HFMA2 R13, -RZ, RZ, 0, 0 ;  /* 0x00000000ff0d7431 */ /* 0x006fe200000001ff */
[----:B------:R-:W-:-:S04]  /*0620*/  LOP3.LUT R2, R7, 0x7, RZ, 0xc0, !PT ;  /* 0x0000000707027812 */ /* 0x000fc800078ec0ff */
[----:B------:R-:W-:-:S07]  /*0630*/  ISETP.NE.AND P1, PT, R2, RZ, PT ;  /* 0x000000ff0200720c */ /* 0x000fce0003f25270 */
[----:B------:R-:W-:Y:S06]  /*0640*/  @!P0 BRA `(.L_x_7) ;  /* 0x0000000000408947 */ /* 0x000fec0003800000 */
[----:B------:R-:W-:Y:S01]  /*0650*/  LOP3.LUT R13, R7, 0x7ffffff8, RZ, 0xc0, !PT ;  /* 0x7ffffff8070d7812 */ /* 0x000fe200078ec0ff */
[----:B------:R-:W-:Y:S01]  /*0660*/  IMAD.MOV.U32 R15, RZ, RZ, 0x3f800000 ;  /* 0x3f800000ff0f7424 */ /* 0x000fe200078e00ff */
[----:B------:R-:W-:-:S06]  /*0670*/  UMOV UR4, URZ ;  /* 0x000000ff00047c82 */ /* 0x000fcc0008000000 */
.L_x_8:
[----:B0-----:R-:W-:Y:S01]  /*0680*/  IADD3 R11, PT, PT, R6, UR4, RZ ;  /* 0x00000004060b7c10 */ /* 0x001fe2000fffe0ff */
[----:B------:R-:W-:-:S04]  /*0690*/  UIADD3 UR4, UPT, UPT, UR4, 0x8, URZ ;  /* 0x0000000804047890 */ /* 0x000fc8000fffe0ff */
[----:B------:R-:W-:Y:S02]  /*06a0*/  IMAD.WIDE R10, R11, 0x4, R8 ;  /* 0x000000040b0a7825 */ /* 0x000fe400078e0208 */
[----:B------:R-:W-:-:S03]  /*06b0*/  ISETP.NE.AND P0, PT, R13, UR4, PT ;  /* 0x000000040d007c0c */ /* 0x000fc6000bf05270 */
[----:B------:R0:W-:Y:S04]  /*06c0*/  STG.E desc[UR8][R10.64], R15 ;  /* 0x0000000f0a007986 */ /* 0x0001e8000c101908 */
[----:B------:R0:W-:Y:S04]  /*06d0*/  STG.E desc[UR8][R10.64+0x4], R15 ;  /* 0x0000040f0a007986 */ /* 0x0001e8000c101908 */
[----:B------:R0:W-:Y:S04]  /*06e0*/  STG.E desc[UR8][R10.64+0x8], R15 ;  /* 0x0000080f0a007986 */ /* 0x0001e8000c101908 */
[----:B------:R0:W-:Y:S04]  /*06f0*/  STG.E desc[UR8][R10.64+0xc], R15 ;  /* 0x00000c0f0a007986 */ /* 0x0001e8000c101908 */
[----:B------:R0:W-:Y:S04]  /*0700*/  STG.E desc[UR8][R10.64+0x10], R15 ;  /* 0x0000100f0a007986 */ /* 0x0001e8000c101908 */
[----:B------:R0:W-:Y:S04]  /*0710*/  STG.E desc[UR8][R10.64+0x14], R15 ;  /* 0x0000140f0a007986 */ /* 0x0001e8000c101908 */
[----:B------:R0:W-:Y:S04]  /*0720*/  STG.E desc[UR8][R10.64+0x18], R15 ;  /* 0x0000180f0a007986 */ /* 0x0001e8000c101908 */
[----:B------:R0:W-:Y:S01]  /*0730*/  STG.E desc[UR8][R10.64+0x1c], R15 ;  /* 0x00001c0f0a007986 */ /* 0x0001e2000c101908 */
[----:B------:R-:W-:Y:S05]  /*0740*/  @P0 BRA `(.L_x_8) ;  /* 0xfffffffc00cc0947 */ /* 0x000fea000383ffff */
.L_x_7:
[----:B------:R-:W-:Y:S05]  /*0750*/  @!P1 BRA `(.L_x_6) ;  /* 0x0000000000689947 */ /* 0x000fea0003800000 */
[----:B------:R-:W-:Y:S02]  /*0760*/  ISETP.GE.U32.AND P0, PT, R2, 0x4, PT ;  /* 0x000000040200780c */ /* 0x000fe40003f06070 */
[----:B------:R-:W-:-:S04]  /*0770*/  LOP3.LUT R4, R7, 0x3, RZ, 0xc0, !PT ;  /* 0x0000000307047812 */ /* 0x000fc800078ec0ff */
[----:B------:R-:W-:-:S07]  /*0780*/  ISETP.NE.AND P1, PT, R4, RZ, PT ;  /* 0x000000ff0400720c */ /* 0x000fce0003f25270 */
[----:B------:R-:W-:Y:S06]  /*0790*/  @!P0 BRA `(.L_x_9) ;  /* 0x0000000000208947 */ /* 0x000fec0003800000 */
[----:B0-----:R-:W-:Y:S01]  /*07a0*/  IMAD.IADD R11, R6, 0x1, R13 ;  /* 0x00000001060b7824 */ /* 0x001fe200078e020d */
[----:B------:R-:W-:Y:S01]  /*07b0*/  MOV R15, 0x3f800000 ;  /* 0x3f800000000f7802 */ /* 0x000fe20000000f00 */
[----:B------:R-:W-:Y:S02]  /*07c0*/  VIADD R13, R13, 0x4 ;  /* 0x000000040d0d7836 */ /* 0x000fe40000000000 */
[----:B------:R-:W-:-:S05]  /*07d0*/  IMAD.WIDE R10, R11, 0x4, R8 ;  /* 0x000000040b0a7825 */ /* 0x000fca00078e0208 */
[----:B------:R1:W-:Y:S04]  /*07e0*/  STG.E desc[UR8][R10.64], R15 ;  /* 0x0000000f0a007986 */ /* 0x0003e8000c101908 */
[----:B------:R1:W-:Y:S04]  /*07f0*/  STG.E desc[UR8][R10.64+0x4], R15 ;  /* 0x0000040f0a007986 */ /* 0x0003e8000c101908 */
[----:B------:R1:W-:Y:S04]  /*0800*/  STG.E desc[UR8][R10.64+0x8], R15 ;  /* 0x0000080f0a007986 */ /* 0x0003e8000c101908 */
[----:B------:R1:W-:Y:S02]  /*0810*/  STG.E desc[UR8][R10.64+0xc], R15 ;  /* 0x00000c0f0a007986 */ /* 0x0003e4000c101908 */
.L_x_9:
[----:B------:R-:W-:Y:S05]  /*0820*/  @!P1 BRA `(.L_x_6) ;  /* 0x0000000000349947 */ /* 0x000fea0003800000 */
[----:B------:R-:W-:Y:S02]  /*0830*/  ISETP.NE.AND P0, PT, R4, 0x1, PT ;  /* 0x000000010400780c */ /* 0x000fe40003f05270 */
[----:B------:R-:W-:-:S04]  /*0840*/  LOP3.LUT R2, R7, 0x1, RZ, 0xc0, !PT ;  /* 0x0000000107027812 */ /* 0x000fc800078ec0ff */
[----:B------:R-:W-:-:S07]  /*0850*/  ISETP.NE.U32.AND P1, PT, R2, 0x1, PT ;  /* 0x000000010200780c */ /* 0x000fce0003f25070 */
[C---:B01----:R-:W-:Y:S01]  /*0860*/  @P0 IADD3 R11, PT, PT, R6.reuse, R13, RZ ;  /* 0x0000000d060b0210 */ /* 0x043fe20007ffe0ff */
[----:B------:R-:W-:Y:S02]  /*0870*/  @P0 VIADD R13, R13, 0x2 ;  /* 0x000000020d0d0836 */ /* 0x000fe40000000000 */
[----:B------:R-:W-:Y:S02]  /*0880*/  @P0 IMAD.MOV.U32 R15, RZ, RZ, 0x3f800000 ;  /* 0x3f800000ff0f0424 */ /* 0x000fe400078e00ff */
[----:B------:R-:W-:Y:S01]  /*0890*/  @P0 IMAD.WIDE R10, R11, 0x4, R8 ;  /* 0x000000040b0a0825 */ /* 0x000fe200078e0208 */
[----:B------:R-:W-:-:S04]  /*08a0*/  @!P1 IADD3 R13, PT, PT, R6, R13, RZ ;  /* 0x0000000d060d9210 */ /* 0x000fc80007ffe0ff */
[----:B------:R3:W-:Y:S01]  /*08b0*/  @P0 STG.E desc[UR8][R10.64], R15 ;  /* 0x0000000f0a000986 */ /* 0x0007e2000c101908 */
[----:B------:R-:W-:Y:S01]  /*08c0*/  @!P1 IMAD.WIDE R8, R13, 0x4, R8 ;  /* 0x000000040d089825 */ /* 0x000fe200078e0208 */
[----:B------:R-:W-:Y:S02]  /*08d0*/  @!P1 MOV R13, 0x3f800000 ;  /* 0x3f800000000d9802 */ /* 0x000fe40000000f00 */
[----:B------:R3:W-:Y:S04]  /*08e0*/  @P0 STG.E desc[UR8][R10.64+0x4], R15 ;  /* 0x0000040f0a000986 */ /* 0x0007e8000c101908 */
[----:B------:R3:W-:Y:S02]  /*08f0*/  @!P1 STG.E desc[UR8][R8.64], R13 ;  /* 0x0000000d08009986 */ /* 0x0007e4000c101908 */
.L_x_6:
[----:B------:R-:W-:Y:S02]  /*0900*/  ISETP.GE.AND P0, PT, R5, 0x1, PT ;  /* 0x000000010500780c */ /* 0x000fe40003f06270 */
[----:B------:R-:W-:-:S11]  /*0910*/  LEA.HI R3, R3, R3, RZ, 0x1 ;  /* 0x0000000303037211 */ /* 0x000fd600078f08ff */
[----:B------:R-:W-:Y:S05]  /*0920*/  @!P0 EXIT ;  /* 0x000000000000894d */ /* 0x000fea0003800000 */
[----:B------:R-:W-:Y:S01]  /*0930*/  SHF.R.S32.HI R3, RZ, 0x1, R3 ;  /* 0x00000001ff037819 */ /* 0x000fe20000011403 */
[----:B------:R-:W4:Y:S01]  /*0940*/  LDCU UR4, c[0x0][0x390] ;  /* 0x00007200ff0477ac */ /* 0x000f220008000800 */
[----:B-123--:R-:W-:Y:S01]  /*0950*/  IABS R13, R0 ;  /* 0x00000000000d7213 */ /* 0x00efe20000000000 */
[----:B0-----:R-:W-:Y:S01]  /*0960*/  IMAD.MOV.U32 R15, RZ, RZ, 0x3a2c32e4 ;  /* 0x3a2c32e4ff0f7424 */ /* 0x001fe200078e00ff */
[----:B------:R-:W-:Y:S01]  /*0970*/  IABS R2, R3 ;  /* 0x0000000300027213 */ /* 0x000fe20000000000 */
[----:B------:R-:W-:Y:S01]  /*0980*/  UMOV UR5, 0x1 ;  /* 0x0000000100057882 */ /* 0x000fe20000000000 */
[----:B------:R-:W-:Y:S02]  /*0990*/  ISETP.GE.AND P2, PT, R0, RZ, PT ;  /* 0x000000ff0000720c */ /* 0x000fe40003f46270 */
[----:B------:R-:W0:Y:S01]  /*09a0*/  I2F.RP R8, R2 ;  /* 0x0000000200087306 */ /* 0x000e220000209400 */
[----:B------:R-:W-:Y:S02]  /*09b0*/  ISETP.NE.AND P1, PT, R3, RZ, PT ;  /* 0x000000ff0300720c */ /* 0x000fe40003f25270 */
[----:B----4-:R-:W-:-:S05]  /*09c0*/  I2FP.F32.S32 R4, UR4 ;  /* 0x0000000400047c45 */ /* 0x010fca0008201400 */
[----:B0-----:R-:W0:Y:S01]  /*09d0*/  MUFU.RCP R8, R8 ;  /* 0x0000000800087308 */ /* 0x001e220000001000 */
[C---:B------:R-:W-:Y:S01]  /*09e0*/  FMUL R5, |R4|.reuse, 16777216 ;  /* 0x4b80000004057820 */ /* 0x040fe20000400200 */
[----:B------:R-:W-:-:S04]  /*09f0*/  FSETP.GEU.AND P0, PT, |R4|, 1.175494350822287508e-38, PT ;  /* 0x008000000400780b */ /* 0x000fc80003f0e200 */
[----:B------:R-:W-:-:S04]  /*0a00*/  FSEL R5, R5, |R4|, !P0 ;  /* 0x4000000405057208 */ /* 0x000fc80004000000 */
[----:B------:R-:W-:-:S04]  /*0a10*/  IADD3 R6, PT, PT, R5, -0x3f3504f3, RZ ;  /* 0xc0cafb0d05067810 */ /* 0x000fc80007ffe0ff */
[----:B------:R-:W-:Y:S02]  /*0a20*/  LOP3.LUT R12, R6, 0xff800000, RZ, 0xc0, !PT ;  /* 0xff800000060c7812 */ /* 0x000fe400078ec0ff */
[----:B------:R-:W-:Y:S01]  /*0a30*/  IABS R6, R3 ;  /* 0x0000000300067213 */ /* 0x000fe20000000000 */
[----:B0-----:R-:W-:Y:S02]  /*0a40*/  VIADD R10, R8, 0xffffffe ;  /* 0x0ffffffe080a7836 */ /* 0x001fe40000000000 */
[----:B------:R-:W-:Y:S01]  /*0a50*/  IMAD.IADD R5, R5, 0x1, -R12 ;  /* 0x0000000105057824 */ /* 0x000fe200078e0a0c */
[----:B------:R-:W-:Y:S01]  /*0a60*/  IADD3 R14, PT, PT, RZ, -R6, RZ ;  /* 0x80000006ff0e7210 */ /* 0x000fe20007ffe0ff */
[----:B------:R0:W1:Y:S01]  /*0a70*/  F2I.FTZ.U32.TRUNC.NTZ R11, R10 ;  /* 0x0000000a000b7305 */ /* 0x000062000021f000 */
[----:B------:R-:W-:Y:S01]  /*0a80*/  I2FP.F32.S32 R12, R12 ;  /* 0x0000000c000c7245 */ /* 0x000fe20000201400 */
[----:B------:R-:W-:-:S06]  /*0a90*/  FADD R8, R5, 1 ;  /* 0x3f80000005087421 */ /* 0x000fcc0000000000 */
[----:B------:R-:W2:Y:S01]  /*0aa0*/  MUFU.RCP R8, R8 ;  /* 0x0000000800087308 */ /* 0x000ea20000001000 */
[----:B0-----:R-:W-:Y:S01]  /*0ab0*/  IMAD.MOV.U32 R10, RZ, RZ, RZ ;  /* 0x000000ffff0a7224 */ /* 0x001fe200078e00ff */
[----:B-1----:R-:W-:-:S05]  /*0ac0*/  IADD3 R9, PT, PT, RZ, -R11, RZ ;  /* 0x8000000bff097210 */ /* 0x002fca0007ffe0ff */
[----:B------:R-:W-:-:S04]  /*0ad0*/  IMAD R9, R9, R2, RZ ;  /* 0x0000000209097224 */ /* 0x000fc800078e02ff */
[----:B------:R-:W-:-:S04]  /*0ae0*/  IMAD.HI.U32 R10, R11, R9, R10 ;  /* 0x000000090b0a7227 */ /* 0x000fc800078e000a */
[----:B------:R-:W-:Y:S01]  /*0af0*/  FADD R11, R5, -1 ;  /* 0xbf800000050b7421 */ /* 0x000fe20000000000 */
[----:B------:R-:W-:-:S03]  /*0b00*/  FSEL R9, RZ, -24, P0 ;  /* 0xc1c00000ff097808 */ /* 0x000fc60000000000 */
[----:B------:R-:W-:Y:S01]  /*0b10*/  FADD R5, R11, R11 ;  /* 0x0000000b0b057221 */ /* 0x000fe20000000000 */
[----:B------:R-:W-:-:S04]  /*0b20*/  IMAD.HI.U32 R10, R10, R13, RZ ;  /* 0x0000000d0a0a7227 */ /* 0x000fc800078e00ff */
[----:B------:R-:W-:Y:S01]  /*0b30*/  FFMA R9, R12, 1.1920928955078125e-07, R9 ;  /* 0x340000000c097823 */ /* 0x000fe20000000009 */
[----:B--2---:R-:W-:Y:S01]  /*0b40*/  FMUL R6, R8, R5 ;  /* 0x0000000508067220 */ /* 0x004fe20000400000 */
[----:B------:R-:W-:-:S03]  /*0b50*/  IMAD R5, R10, R14, R13 ;  /* 0x0000000e0a057224 */ /* 0x000fc600078e020d */
[----:B------:R-:W-:Y:S01]  /*0b60*/  FADD R13, R11, -R6 ;  /* 0x800000060b0d7221 */ /* 0x000fe20000000000 */
[-C--:B------:R-:W-:Y:S01]  /*0b70*/  FMUL R10, R6, R6.reuse ;  /* 0x00000006060a7220 */ /* 0x080fe20000400000 */
[----:B------:R-:W-:Y:S01]  /*0b80*/  ISETP.GT.U32.AND P0, PT, R2, R5, PT ;  /* 0x000000050200720c */ /* 0x000fe20003f04070 */
[----:B------:R-:W-:Y:S01]  /*0b90*/  FFMA R14, R6, 1.4426950216293334961, R9 ;  /* 0x3fb8aa3b060e7823 */ /* 0x000fe20000000009 */
[----:B------:R-:W-:Y:S01]  /*0ba0*/  FADD R12, R13, R13 ;  /* 0x0000000d0d0c7221 */ /* 0x000fe20000000000 */
[C---:B------:R-:W-:Y:S02]  /*0bb0*/  FFMA R13, R10.reuse, R15, 0.0032181653659790754318 ;  /* 0x3b52e7db0a0d7423 */ /* 0x040fe4000000000f */
[----:B------:R-:W-:Y:S01]  /*0bc0*/  FADD R9, R9, -R14 ;  /* 0x8000000e09097221 */ /* 0x000fe20000000000 */
[----:B------:R-:W-:Y:S01]  /*0bd0*/  FFMA R11, R11, -R6, R12 ;  /* 0x800000060b0b7223 */ /* 0x000fe2000000000c */
[----:B------:R-:W-:-:S03]  /*0be0*/  FFMA R13, R10, R13, 0.018033718690276145935 ;  /* 0x3c93bb730a0d7423 */ /* 0x000fc6000000000d */
[----:B------:R-:W-:Y:S01]  /*0bf0*/  FMUL R11, R8, R11 ;  /* 0x0000000b080b7220 */ /* 0x000fe20000400000 */
[----:B------:R-:W-:Y:S01]  /*0c00*/  FFMA R8, R6, 1.4426950216293334961, R9 ;  /* 0x3fb8aa3b06087823 */ /* 0x000fe20000000009 */
[C---:B------:R-:W-:Y:S01]  /*0c10*/  FFMA R13, R10.reuse, R13, 0.12022458761930465698 ;  /* 0x3df6384f0a0d7423 */ /* 0x040fe2000000000d */
[----:B------:R-:W-:Y:S02]  /*0c20*/  @!P0 IADD3 R5, PT, PT, R5, -R2, RZ ;  /* 0x8000000205058210 */ /* 0x000fe40007ffe0ff */
[----:B------:R-:W-:Y:S01]  /*0c30*/  FFMA R9, R11, 1.4426950216293334961, R8 ;  /* 0x3fb8aa3b0b097823 */ /* 0x000fe20000000008 */
[----:B------:R-:W-:Y:S01]  /*0c40*/  FMUL R13, R10, R13 ;  /* 0x0000000d0a0d7220 */ /* 0x000fe20000400000 */
[----:B------:R-:W-:Y:S02]  /*0c50*/  ISETP.GT.U32.AND P0, PT, R2, R5, PT ;  /* 0x000000050200720c */ /* 0x000fe40003f04070 */
[----:B------:R-:W-:Y:S01]  /*0c60*/  FFMA R8, R6, 1.9251366722983220825e-08, R9 ;  /* 0x32a55e3406087823 */ /* 0x000fe20000000009 */
[----:B------:R-:W-:-:S04]  /*0c70*/  FMUL R9, R13, 3 ;  /* 0x404000000d097820 */ /* 0x000fc80000400000 */
[----:B------:R-:W-:-:S04]  /*0c80*/  FFMA R9, R11, R9, R8 ;  /* 0x000000090b097223 */ /* 0x000fc80000000008 */
[----:B------:R-:W-:Y:S01]  /*0c90*/  FFMA R9, R6, R13, R9 ;  /* 0x0000000d06097223 */ /* 0x000fe20000000009 */
[----:B------:R-:W-:Y:S01]  /*0ca0*/  LOP3.LUT R6, R7, 0x7ffffffc, RZ, 0xc0, !PT ;  /* 0x7ffffffc07067812 */ /* 0x000fe200078ec0ff */
[----:B------:R-:W-:Y:S01]  /*0cb0*/  @!P0 IMAD.IADD R5, R5, 0x1, -R2 ;  /* 0x0000000105058824 */ /* 0x000fe200078e0a02 */
[----:B------:R-:W-:Y:S01]  /*0cc0*/  FSETP.NEU.AND P0, PT, |R4|, +INF , PT ;  /* 0x7f8000000400780b */ /* 0x000fe20003f0d200 */
[----:B------:R-:W-:-:S03]  /*0cd0*/  FADD R2, R14, R9 ;  /* 0x000000090e027221 */ /* 0x000fc60000000000 */
[----:B------:R-:W-:Y:S01]  /*0ce0*/  MOV R8, R5 ;  /* 0x0000000500087202 */ /* 0x000fe20000000f00 */
[----:B------:R-:W-:Y:S01]  /*0cf0*/  FADD R4, -R14, R2 ;  /* 0x000000020e047221 */ /* 0x000fe20000000100 */
[----:B------:R-:W-:Y:S02]  /*0d00*/  LOP3.LUT R5, R7, 0x3, RZ, 0xc0, !PT ;  /* 0x0000000307057812 */ /* 0x000fe400078ec0ff */
[----:B------:R-:W-:Y:S01]  /*0d10*/  ISETP.EQ.OR P0, PT, RZ, UR4, !P0 ;  /* 0x00000004ff007c0c */ /* 0x000fe2000c702670 */
[----:B------:R-:W-:Y:S01]  /*0d20*/  @!P2 IMAD.MOV R8, RZ, RZ, -R8 ;  /* 0x000000ffff08a224 */ /* 0x000fe200078e0a08 */
[----:B------:R-:W-:Y:S01]  /*0d30*/  @!P1 LOP3.LUT R8, RZ, R3, RZ, 0x33, !PT ;  /* 0x00000003ff089212 */ /* 0x000fe200078e33ff */
[----:B------:R-:W-:-:S03]  /*0d40*/  FADD R4, R9, -R4 ;  /* 0x8000000409047221 */ /* 0x000fc60000000000 */
[----:B------:R-:W-:-:S07]  /*0d50*/  IADD3 R7, PT, PT, R8, 0x1, RZ ;  /* 0x0000000108077810 */ /* 0x000fce0007ffe0ff */
.L_x_127:
[----:B------:R-:W-:Y:S01]  /*0d60*/  UISETP.GE.U32.AND UP0, UPT, UR5, 0x2, UPT ;  /* 0x000000020500788c */ /* 0x000fe2000bf06070 */
[----:B-1----:R-:W-:-:S08]  /*0d70*/  IMAD.MOV.U32 R12, RZ, RZ, RZ ;  /* 0x000000ffff0c7224 */ /* 0x002fd000078e00ff */
[----:B0-234-:R-:W-:Y:S05]  /*0d80*/  BRA.U !UP0, `(.L_x_10) ;  /* 0x00000005080c7547 */ /* 0x01dfea000b800000 */
[----:B------:R-:W0:Y:S01]  /*0d90*/  LDC R18, c[0x0][0x390] ;  /* 0x0000e400ff127b82 */ /* 0x000e220000000800 */
[----:B------:R-:W-:Y:S02]  /*0da0*/  HFMA2 R12, -RZ, RZ, 0, 0 ;  /* 0x00000000ff0c7431 */ /* 0x000fe400000001ff */
[----:B------:R-:W-:Y:S01]  /*0db0*/  IMAD.MOV.U32 R9, RZ, RZ, 0x1 ;  /* 0x00000001ff097424 */ /* 0x000fe200078e00ff */
[----:B------:R-:W-:Y:S01]  /*0dc0*/  MOV R10, 0x1 ;  /* 0x00000001000a7802 */ /* 0x000fe20000000f00 */
[----:B------:R-:W1:Y:S03]  /*0dd0*/  LDCU UR6, c[0x0][0x390] ;  /* 0x00007200ff0677ac */ /* 0x000e660008000800 */
[----:B------:R-:W2:Y:S01]  /*0de0*/  LDC R8, c[0x0][0x398] ;  /* 0x0000e600ff087b82 */ /* 0x000ea20000000800 */
[----:B------:R-:W3:Y:S02]  /*0df0*/  LDCU UR4, c[0x0][0x38c] ;  /* 0x00007180ff0477ac */ /* 0x000ee40008000800 */
.L_x_13:
[----:B------:R-:W-:Y:S01]  /*0e00*/  I2FP.F32.S32 R11, R9 ;  /* 0x00000009000b7245 */ /* 0x000fe20000201400 */
[----:B------:R-:W-:Y:S01]  /*0e10*/  IMAD.MOV.U32 R20, RZ, RZ, 0x391fcb8e ;  /* 0x391fcb8eff147424 */ /* 0x000fe200078e00ff */
[----:B------:R-:W-:-:S03]  /*0e20*/  IADD3 R19, PT, PT, R9, -0x1, RZ ;  /* 0xffffffff09137810 */ /* 0x000fc60007ffe0ff */
[----:B------:R-:W-:-:S04]  /*0e30*/  FMUL R13, R2, R11 ;  /* 0x0000000b020d7220 */ /* 0x000fc80000400000 */
[----:B------:R-:W4:Y:S01]  /*0e40*/  FRND R14, R13 ;  /* 0x0000000d000e7307 */ /* 0x000f220000201000 */
[-C--:B------:R-:W-:Y:S01]  /*0e50*/  FFMA R15, R2, R11.reuse, -R13 ;  /* 0x0000000b020f7223 */ /* 0x080fe2000000080d */
[C---:B------:R-:W-:Y:S02]  /*0e60*/  FSETP.GT.AND P2, PT, |R13|.reuse, 152, PT ;  /* 0x431800000d00780b */ /* 0x040fe40003f44200 */
[----:B------:R-:W-:Y:S01]  /*0e70*/  FSETP.GEU.AND P3, PT, R13, RZ, PT ;  /* 0x000000ff0d00720b */ /* 0x000fe20003f6e000 */
[----:B------:R-:W-:-:S03]  /*0e80*/  FFMA R15, R4, R11, R15 ;  /* 0x0000000b040f7223 */ /* 0x000fc6000000000f */
[----:B------:R5:W-:Y:S01]  /*0e90*/  F2I.NTZ R17, R13 ;  /* 0x0000000d00117305 */ /* 0x000be20000203100 */
[----:B----4-:R-:W-:Y:S01]  /*0ea0*/  FADD R16, R13, -R14 ;  /* 0x8000000e0d107221 */ /* 0x010fe20000000000 */
[----:B------:R-:W-:Y:S01]  /*0eb0*/  FSETP.GT.AND P1, PT, R14, RZ, PT ;  /* 0x000000ff0e00720b */ /* 0x000fe20003f24000 */
[----:B------:R-:W-:Y:S01]  /*0ec0*/  FMUL R14, R11, 0.5 ;  /* 0x3f0000000b0e7820 */ /* 0x000fe20000400000 */
[----:B-----5:R-:W-:Y:S01]  /*0ed0*/  MOV R13, 0x3f800000 ;  /* 0x3f800000000d7802 */ /* 0x020fe20000000f00 */
[----:B------:R-:W-:-:S04]  /*0ee0*/  FADD R15, R15, R16 ;  /* 0x000000100f0f7221 */ /* 0x000fc80000000000 */
[----:B------:R-:W-:Y:S01]  /*0ef0*/  FFMA R16, R15, R20, 0.0013391353422775864601 ;  /* 0x3aaf85ed0f107423 */ /* 0x000fe20000000014 */
[----:B------:R-:W-:Y:S01]  /*0f00*/  SEL R20, RZ, 0x83000000, P1 ;  /* 0x83000000ff147807 */ /* 0x000fe20000800000 */
[----:B------:R-:W4:Y:S01]  /*0f10*/  FRND.TRUNC R14, R14 ;  /* 0x0000000e000e7307 */ /* 0x000f22000020d000 */
[----:B------:R-:W-:Y:S01]  /*0f20*/  ISETP.NE.AND P1, PT, R19, -0x1, PT ;  /* 0xffffffff1300780c */ /* 0x000fe20003f25270 */
[----:B------:R-:W-:-:S03]  /*0f30*/  FFMA R16, R15, R16, 0.0096188392490148544312 ;  /* 0x3c1d98560f107423 */ /* 0x000fc60000000010 */
[----:B0-----:R-:W-:Y:S01]  /*0f40*/  ISETP.EQ.OR P1, PT, R18, 0x1, !P1 ;  /* 0x000000011200780c */ /* 0x001fe20004f22670 */
[----:B------:R-:W-:-:S04]  /*0f50*/  FFMA R16, R15, R16, 0.055503588169813156128 ;  /* 0x3d6357bb0f107423 */ /* 0x000fc80000000010 */
[----:B------:R-:W-:-:S04]  /*0f60*/  FFMA R16, R15, R16, 0.24022644758224487305 ;  /* 0x3e75fdec0f107423 */ /* 0x000fc80000000010 */
[----:B------:R-:W-:Y:S01]  /*0f70*/  FFMA R16, R15, R16, 0.69314718246459960938 ;  /* 0x3f3172180f107423 */ /* 0x000fe20000000010 */
[----:B----4-:R-:W-:-:S03]  /*0f80*/  FADD R14, R14, R14 ;  /* 0x0000000e0e0e7221 */ /* 0x010fc60000000000 */
[----:B------:R-:W-:Y:S01]  /*0f90*/  FFMA R16, R15, R16, 1 ;  /* 0x3f8000000f107423 */ /* 0x000fe20000000010 */
[----:B------:R-:W-:Y:S01]  /*0fa0*/  VIADD R15, R20, 0x7f000000 ;  /* 0x7f000000140f7836 */ /* 0x000fe20000000000 */
[----:B------:R-:W-:-:S03]  /*0fb0*/  LEA R20, R17, -R20, 0x17 ;  /* 0x8000001411147211 */ /* 0x000fc600078eb8ff */
[----:B------:R-:W-:-:S04]  /*0fc0*/  FMUL R15, R16, R15 ;  /* 0x0000000f100f7220 */ /* 0x000fc80000400000 */
[----:B------:R-:W-:Y:S01]  /*0fd0*/  FMUL R20, R15, R20 ;  /* 0x000000140f147220 */ /* 0x000fe20000400000 */
[----:B------:R-:W-:Y:S01]  /*0fe0*/  IMAD.MOV.U32 R15, RZ, RZ, R10 ;  /* 0x000000ffff0f7224 */ /* 0x000fe200078e000a */
[----:B------:R-:W-:Y:S01]  /*0ff0*/  @P2 FSEL R20, RZ, +INF , !P3 ;  /* 0x7f800000ff142808 */ /* 0x000fe20005800000 */
[----:B------:R-:W-:Y:S01]  /*1000*/  VIADD R10, R10, 0x1 ;  /* 0x000000010a0a7836 */ /* 0x000fe20000000000 */
[----:B------:R-:W-:Y:S06]  /*1010*/  @P1 BRA `(.L_x_11) ;  /* 0x0000000000501947 */ /* 0x000fec0003800000 */
[----:B------:R-:W-:Y:S02]  /*1020*/  FSETP.NAN.AND P1, PT, |R11|, |R11|, PT ;  /* 0x4000000b0b00720b */ /* 0x000fe40003f28200 */
[----:B-1----:R-:W-:-:S04]  /*1030*/  I2FP.F32.S32 R16, UR6 ;  /* 0x0000000600107c45 */ /* 0x002fc80008201400 */
[----:B------:R-:W-:-:S13]  /*1040*/  FSETP.NUM.AND P1, PT, |R16|, |R16|, !P1 ;  /* 0x400000101000720b */ /* 0x000fda0004f27200 */
[----:B------:R-:W-:Y:S01]  /*1050*/  @!P1 FADD R13, R16, R11 ;  /* 0x0000000b100d9221 */ /* 0x000fe20000000000 */
[----:B------:R-:W-:Y:S06]  /*1060*/  @!P1 BRA `(.L_x_11) ;  /* 0x00000000003c9947 */ /* 0x000fec0003800000 */
[----:B------:R-:W-:Y:S01]  /*1070*/  FADD R14, R11, -R14 ;  /* 0x8000000e0b0e7221 */ /* 0x000fe20000000000 */
[----:B------:R-:W-:Y:S06]  /*1080*/  @!P0 BRA `(.L_x_12) ;  /* 0x00000000001c8947 */ /* 0x000fec0003800000 */
[----:B------:R-:W-:Y:S01]  /*1090*/  FSETP.NEU.AND P1, PT, |R14|, 1, PT ;  /* 0x3f8000000e00780b */ /* 0x000fe20003f2d200 */
[----:B------:R-:W-:Y:S01]  /*10a0*/  FADD R16, R16, R16 ;  /* 0x0000001010107221 */ /* 0x000fe20000000000 */
[----:B------:R-:W-:-:S04]  /*10b0*/  ISETP.GE.AND P2, PT, R19, -0x1, PT ;  /* 0xffffffff1300780c */ /* 0x000fc80003f46270 */
[----:B------:R-:W-:-:S04]  /*10c0*/  LOP3.LUT R13, R16, 0x7f800000, RZ, 0x3c, !PT ;  /* 0x7f800000100d7812 */ /* 0x000fc800078e3cff */
[----:B------:R-:W-:-:S04]  /*10d0*/  SEL R13, R13, R16, !P2 ;  /* 0x000000100d0d7207 */ /* 0x000fc80005000000 */
[----:B------:R-:W-:Y:S01]  /*10e0*/  @P1 LOP3.LUT R13, R13, 0x7fffffff, RZ, 0xc0, !PT ;  /* 0x7fffffff0d0d1812 */ /* 0x000fe200078ec0ff */
[----:B------:R-:W-:Y:S06]  /*10f0*/  BRA `(.L_x_11) ;  /* 0x0000000000187947 */ /* 0x000fec0003800000 */
.L_x_12:
[----:B------:R-:W-:-:S04]  /*1100*/  FSETP.NEU.AND P1, PT, |R11|, +INF , PT ;  /* 0x7f8000000b00780b */ /* 0x000fc80003f2d200 */
[----:B------:R-:W-:-:S04]  /*1110*/  ISETP.EQ.AND P1, PT, R18, -0x1, !P1 ;  /* 0xffffffff1200780c */ /* 0x000fc80004f22270 */
[----:B------:R-:W-:Y:S02]  /*1120*/  ISETP.GT.OR P2, PT, R18, -0x1, P1 ;  /* 0xffffffff1200780c */ /* 0x000fe40000f44670 */
[----:B------:R-:W-:-:S11]  /*1130*/  FSEL R13, R20, 1, !P1 ;  /* 0x3f800000140d7808 */ /* 0x000fd60004800000 */
[----:B------:R-:W-:-:S04]  /*1140*/  @!P2 FSETP.NEU.AND P3, PT, |R14|, 1, PT ;  /* 0x3f8000000e00a80b */ /* 0x000fc80003f6d200 */
[----:B------:R-:W-:-:S09]  /*1150*/  @!P2 FSEL R13, R20, -R20, P3 ;  /* 0x80000014140da208 */ /* 0x000fd20001800000 */
.L_x_11:
[----:B------:R-:W0:Y:S01]  /*1160*/  F2I.TRUNC.NTZ R13, R13 ;  /* 0x0000000d000d7305 */ /* 0x000e22000020f100 */
[----:B---3--:R-:W-:Y:S01]  /*1170*/  ISETP.LT.AND P2, PT, R15, UR4, PT ;  /* 0x000000040f007c0c */ /* 0x008fe2000bf41270 */
[----:B--2---:R-:W-:Y:S01]  /*1180*/  IMAD.IADD R9, R9, 0x1, R8 ;  /* 0x0000000109097824 */ /* 0x004fe200078e0208 */
[----:B------:R-:W-:Y:S02]  /*1190*/  ISETP.GE.U32.AND P1, PT, R10, UR5, PT ;  /* 0x000000050a007c0c */ /* 0x000fe4000bf26070 */
[----:B0-----:R-:W-:-:S11]  /*11a0*/  IADD3 R12, PT, PT, R13, R12, RZ ;  /* 0x0000000c0d0c7210 */ /* 0x001fd60007ffe0ff */
[----:B------:R-:W-:Y:S05]  /*11b0*/  @!P1 BRA P2, `(.L_x_13) ;  /* 0xfffffffc00109947 */ /* 0x000fea000103ffff */
.L_x_10:
[----:B------:R-:W0:Y:S01]  /*11c0*/  LDC R8, c[0x0][0x398] ;  /* 0x0000e600ff087b82 */ /* 0x000e220000000800 */
[----:B------:R-:W-:Y:S01]  /*11d0*/  UIADD3 UR4, UPT, UPT, UR5, -0x1, URZ ;  /* 0xffffffff05047890 */ /* 0x000fe2000fffe0ff */
[----:B------:R-:W-:-:S05]  /*11e0*/  IMAD.MOV.U32 R16, RZ, RZ, 0x391fcb8e ;  /* 0x391fcb8eff107424 */ /* 0x000fca00078e00ff */
[----:B0-----:R-:W-:-:S05]  /*11f0*/  IMAD R8, R8, UR4, RZ ;  /* 0x0000000408087c24 */ /* 0x001fca000f8e02ff */
[----:B------:R-:W-:-:S04]  /*1200*/  IADD3 R18, PT, PT, R8, 0x1, RZ ;  /* 0x0000000108127810 */ /* 0x000fc80007ffe0ff */
[----:B------:R-:W-:-:S05]  /*1210*/  I2FP.F32.S32 R9, R18 ;  /* 0x0000001200097245 */ /* 0x000fca0000201400 */
[----:B------:R-:W-:-:S04]  /*1220*/  FMUL R11, R2, R9 ;  /* 0x00000009020b7220 */ /* 0x000fc80000400000 */
[----:B------:R-:W0:Y:S01]  /*1230*/  FRND R14, R11 ;  /* 0x0000000b000e7307 */ /* 0x000e220000201000 */
[-C--:B------:R-:W-:Y:S01]  /*1240*/  FFMA R13, R2, R9.reuse, -R11 ;  /* 0x00000009020d7223 */ /* 0x080fe2000000080b */
[C---:B------:R-:W-:Y:S02]  /*1250*/  FSETP.GT.AND P2, PT, |R11|.reuse, 152, PT ;  /* 0x431800000b00780b */ /* 0x040fe40003f44200 */
[----:B------:R-:W-:Y:S01]  /*1260*/  FSETP.GEU.AND P3, PT, R11, RZ, PT ;  /* 0x000000ff0b00720b */ /* 0x000fe20003f6e000 */
[----:B------:R-:W-:-:S03]  /*1270*/  FFMA R13, R4, R9, R13 ;  /* 0x00000009040d7223 */ /* 0x000fc6000000000d */
[----:B------:R-:W2:Y:S01]  /*1280*/  F2I.NTZ R17, R11 ;  /* 0x0000000b00117305 */ /* 0x000ea20000203100 */
[----:B0-----:R-:W-:Y:S01]  /*1290*/  FADD R10, R11, -R14 ;  /* 0x8000000e0b0a7221 */ /* 0x001fe20000000000 */
[----:B------:R-:W-:-:S03]  /*12a0*/  FSETP.GT.AND P1, PT, R14, RZ, PT ;  /* 0x000000ff0e00720b */ /* 0x000fc60003f24000 */
[----:B------:R-:W-:Y:S01]  /*12b0*/  FADD R15, R13, R10 ;  /* 0x0000000a0d0f7221 */ /* 0x000fe20000000000 */
[----:B------:R-:W-:Y:S01]  /*12c0*/  FMUL R13, R9, 0.5 ;  /* 0x3f000000090d7820 */ /* 0x000fe20000400000 */
[----:B------:R-:W-:Y:S02]  /*12d0*/  SEL R14, RZ, 0x83000000, P1 ;  /* 0x83000000ff0e7807 */ /* 0x000fe40000800000 */
[C---:B------:R-:W-:Y:S01]  /*12e0*/  FFMA R10, R15.reuse, R16, 0.0013391353422775864601 ;  /* 0x3aaf85ed0f0a7423 */ /* 0x040fe20000000010 */
[----:B------:R-:W-:Y:S02]  /*12f0*/  ISETP.NE.AND P1, PT, R18, RZ, PT ;  /* 0x000000ff1200720c */ /* 0x000fe40003f25270 */
[----:B------:R-:W0:Y:S01]  /*1300*/  FRND.TRUNC R13, R13 ;  /* 0x0000000d000d7307 */ /* 0x000e22000020d000 */
[C---:B------:R-:W-:Y:S02]  /*1310*/  FFMA R16, R15.reuse, R10, 0.0096188392490148544312 ;  /* 0x3c1d98560f107423 */ /* 0x040fe4000000000a */
[----:B------:R-:W3:Y:S02]  /*1320*/  LDC R10, c[0x0][0x390] ;  /* 0x0000e400ff0a7b82 */ /* 0x000ee40000000800 */
[----:B------:R-:W-:-:S04]  /*1330*/  FFMA R16, R15, R16, 0.055503588169813156128 ;  /* 0x3d6357bb0f107423 */ /* 0x000fc80000000010 */
[----:B------:R-:W-:-:S04]  /*1340*/  FFMA R16, R15, R16, 0.24022644758224487305 ;  /* 0x3e75fdec0f107423 */ /* 0x000fc80000000010 */
[----:B------:R-:W-:-:S04]  /*1350*/  FFMA R16, R15, R16, 0.69314718246459960938 ;  /* 0x3f3172180f107423 */ /* 0x000fc80000000010 */
[----:B------:R-:W-:Y:S01]  /*1360*/  FFMA R16, R15, R16, 1 ;  /* 0x3f8000000f107423 */ /* 0x000fe20000000010 */
[----:B------:R-:W-:Y:S01]  /*1370*/  IADD3 R15, PT, PT, R14, 0x7f000000, RZ ;  /* 0x7f0000000e0f7810 */ /* 0x000fe20007ffe0ff */
[----:B--2---:R-:W-:-:S04]  /*1380*/  IMAD R14, R17, 0x800000, -R14 ;  /* 0x00800000110e7824 */ /* 0x004fc800078e0a0e */
[----:B------:R-:W-:Y:S01]  /*1390*/  FMUL R15, R16, R15 ;  /* 0x0000000f100f7220 */ /* 0x000fe20000400000 */
[----:B---3--:R-:W-:-:S03]  /*13a0*/  ISETP.EQ.OR P1, PT, R10, 0x1, !P1 ;  /* 0x000000010a00780c */ /* 0x008fc60004f22670 */
[----:B------:R-:W-:Y:S01]  /*13b0*/  FMUL R11, R15, R14 ;  /* 0x0000000e0f0b7220 */ /* 0x000fe20000400000 */
[----:B------:R-:W-:Y:S02]  /*13c0*/  HFMA2 R15, -RZ, RZ, 1.875, 0 ;  /* 0x3f800000ff0f7431 */ /* 0x000fe400000001ff */
[----:B0-----:R-:W-:Y:S01]  /*13d0*/  FADD R14, R13, R13 ;  /* 0x0000000d0d0e7221 */ /* 0x001fe20000000000 */
[----:B------:R-:W-:-:S06]  /*13e0*/  @P2 FSEL R11, RZ, +INF , !P3 ;  /* 0x7f800000ff0b2808 */ /* 0x000fcc0005800000 */
[----:B------:R-:W-:Y:S05]  /*13f0*/  @P1 BRA `(.L_x_14) ;  /* 0x0000000000541947 */ /* 0x000fea0003800000 */
[----:B------:R-:W0:Y:S01]  /*1400*/  LDCU UR4, c[0x0][0x390] ;  /* 0x00007200ff0477ac */ /* 0x000e220008000800 */
[----:B------:R-:W-:Y:S02]  /*1410*/  FSETP.NAN.AND P1, PT, |R9|, |R9|, PT ;  /* 0x400000090900720b */ /* 0x000fe40003f28200 */
[----:B0-----:R-:W-:-:S04]  /*1420*/  I2FP.F32.S32 R16, UR4 ;  /* 0x0000000400107c45 */ /* 0x001fc80008201400 */
        /* <DEDUP_REMOVED lines=12> */
.L_x_15:
[----:B------:R-:W-:-:S04]  /*14f0*/  FSETP.NEU.AND P1, PT, |R9|, +INF , PT ;  /* 0x7f8000000900780b */ /* 0x000fc80003f2d200 */
[----:B------:R-:W-:-:S04]  /*1500*/  ISETP.EQ.AND P1, PT, R10, -0x1, !P1 ;  /* 0xffffffff0a00780c */ /* 0x000fc80004f22270 */
[----:B------:R-:W-:Y:S02]  /*1510*/  ISETP.GT.OR P2, PT, R10, -0x1, P1 ;  /* 0xffffffff0a00780c */ /* 0x000fe40000f44670 */
[----:B------:R-:W-:-:S11]  /*1520*/  FSEL R15, R11, 1, !P1 ;  /* 0x3f8000000b0f7808 */ /* 0x000fd60004800000 */
[----:B------:R-:W-:-:S04]  /*1530*/  @!P2 FSETP.NEU.AND P3, PT, |R14|, 1, PT ;  /* 0x3f8000000e00a80b */ /* 0x000fc80003f6d200 */
[----:B------:R-:W-:-:S09]  /*1540*/  @!P2 FSEL R15, R11, -R11, P3 ;  /* 0x8000000b0b0fa208 */ /* 0x000fd20001800000 */
.L_x_14:
[----:B------:R-:W0:Y:S01]  /*1550*/  LDC R9, c[0x0][0x384] ;  /* 0x0000e100ff097b82 */ /* 0x000e220000000800 */
[----:B------:R-:W2:Y:S01]  /*1560*/  LDCU UR4, c[0x0][0x39c] ;  /* 0x00007380ff0477ac */ /* 0x000ea20008000800 */
[----:B------:R-:W3:Y:S01]  /*1570*/  F2I.TRUNC.NTZ R10, R15 ;  /* 0x0000000f000a7305 */ /* 0x000ee2000020f100 */
[----:B-1----:R-:W1:Y:S05]  /*1580*/  LDCU UR6, c[0x0][0x384] ;  /* 0x00007080ff0677ac */ /* 0x002e6a0008000800 */
[----:B------:R-:W4:Y:S01]  /*1590*/  LDC R8, c[0x0][0x394] ;  /* 0x0000e500ff087b82 */ /* 0x000f220000000800 */
[----:B---3--:R-:W-:Y:S02]  /*15a0*/  IADD3 R13, PT, PT, -R10, 0x1, RZ ;  /* 0x000000010a0d7810 */ /* 0x008fe40007ffe1ff */
[----:B--2---:R-:W-:Y:S01]  /*15b0*/  ISETP.NE.AND P1, PT, RZ, UR4, PT ;  /* 0x00000004ff007c0c */ /* 0x004fe2000bf25270 */
[----:B-1----:R-:W-:Y:S01]  /*15c0*/  IMAD R12, R12, UR6, RZ ;  /* 0x000000060c0c7c24 */ /* 0x002fe2000f8e02ff */
[----:B0-----:R-:W-:-:S04]  /*15d0*/  LEA.HI R14, R9, R9, RZ, 0x1 ;  /* 0x00000009090e7211 */ /* 0x001fc800078f08ff */
[----:B------:R-:W-:Y:S01]  /*15e0*/  SHF.R.S32.HI R14, RZ, 0x1, R14 ;  /* 0x00000001ff0e7819 */ /* 0x000fe2000001140e */
[----:B----4-:R-:W-:-:S06]  /*15f0*/  IMAD R11, R9, R8, RZ ;  /* 0x00000008090b7224 */ /* 0x010fcc00078e02ff */
[----:B------:R-:W-:Y:S01]  /*1600*/  @P1 IMAD R12, R13, R14, RZ ;  /* 0x0000000e0d0c1224 */ /* 0x000fe200078e02ff */
[----:B------:R-:W-:-:S03]  /*1610*/  ISETP.GE.AND P4, PT, R11, 0x1, PT ;  /* 0x000000010b00780c */ /* 0x000fc60003f86270 */
[----:B------:R-:W-:-:S10]  /*1620*/  IMAD.IADD R12, R7, 0x1, R12 ;  /* 0x00000001070c7824 */ /* 0x000fd400078e020c */
[----:B------:R-:W-:Y:S05]  /*1630*/  @!P4 BRA `(.L_x_16) ;  /* 0x0000001400a0c947 */ /* 0x000fea0003800000 */
[----:B------:R-:W0:Y:S01]  /*1640*/  LDCU.64 UR6, c[0x0][0x388] ;  /* 0x00007100ff0677ac */ /* 0x000e220008000a00 */
[----:B------:R-:W-:Y:S01]  /*1650*/  IADD3 R18, PT, PT, R11, -0x1, RZ ;  /* 0xffffffff0b127810 */ /* 0x000fe20007ffe0ff */
[----:B------:R-:W-:Y:S02]  /*1660*/  IMAD R13, R0, R9, RZ ;  /* 0x00000009000d7224 */ /* 0x000fe400078e02ff */
[----:B------:R-:W-:Y:S01]  /*1670*/  IMAD.MOV.U32 R20, RZ, RZ, RZ ;  /* 0x000000ffff147224 */ /* 0x000fe200078e00ff */
[----:B------:R-:W-:Y:S01]  /*1680*/  ISETP.GE.U32.AND P1, PT, R18, 0x7, PT ;  /* 0x000000071200780c */ /* 0x000fe20003f26070 */
[----:B------:R-:W-:Y:S02]  /*1690*/  IMAD R14, R13, R8, RZ ;  /* 0x000000080d0e7224 */ /* 0x000fe400078e02ff */
[----:B------:R-:W-:Y:S01]  /*16a0*/  IMAD R13, R11, UR5, RZ ;  /* 0x000000050b0d7c24 */ /* 0x000fe2000f8e02ff */
[----:B0-----:R-:W-:-:S04]  /*16b0*/  UIADD3 UR6, UPT, UPT, UR6, -0x1, URZ ;  /* 0xffffffff06067890 */ /* 0x001fc8000fffe0ff */
[----:B------:R-:W-:-:S06]  /*16c0*/  UIMAD UR6, UR6, UR7, URZ ;  /* 0x00000007060672a4 */ /* 0x000fcc000f8e02ff */
[----:B------:R-:W-:-:S05]  /*16d0*/  IMAD R14, R14, UR6, R14 ;  /* 0x000000060e0e7c24 */ /* 0x000fca000f8e020e */
[----:B------:R-:W-:Y:S01]  /*16e0*/  IADD3 R13, PT, PT, R14, R13, RZ ;  /* 0x0000000d0e0d7210 */ /* 0x000fe20007ffe0ff */
[----:B------:R-:W-:Y:S06]  /*16f0*/  @!P1 BRA `(.L_x_17) ;  /* 0x0000000000409947 */ /* 0x000fec0003800000 */
[----:B------:R-:W0:Y:S01]  /*1700*/  LDC.64 R14, c[0x0][0x3b8] ;  /* 0x0000ee00ff0e7b82 */ /* 0x000e220000000a00 */
[----:B------:R-:W-:-:S05]  /*1710*/  UMOV UR4, URZ ;  /* 0x000000ff00047c82 */ /* 0x000fca0008000000 */
.L_x_18:
[----:B-1----:R-:W-:Y:S01]  /*1720*/  VIADD R17, R13, UR4 ;  /* 0x000000040d117c36 */ /* 0x002fe20008000000 */
[----:B------:R-:W-:Y:S01]  /*1730*/  UIADD3 UR4, UPT, UPT, UR4, 0x8, URZ ;  /* 0x0000000804047890 */ /* 0x000fe2000fffe0ff */
[----:B------:R-:W-:Y:S02]  /*1740*/  LOP3.LUT R20, R11, 0x7ffffff8, RZ, 0xc0, !PT ;  /* 0x7ffffff80b147812 */ /* 0x000fe400078ec0ff */
[----:B0-----:R-:W-:-:S03]  /*1750*/  IMAD.WIDE R16, R17, 0x4, R14 ;  /* 0x0000000411107825 */ /* 0x001fc600078e020e */
[----:B------:R-:W-:Y:S02]  /*1760*/  ISETP.NE.AND P1, PT, R20, UR4, PT ;  /* 0x0000000414007c0c */ /* 0x000fe4000bf25270 */
        /* <DEDUP_REMOVED lines=9> */
.L_x_17:
[----:B------:R-:W-:-:S04]  /*1800*/  LOP3.LUT R14, R11, 0x7, RZ, 0xc0, !PT ;  /* 0x000000070b0e7812 */ /* 0x000fc800078ec0ff */
[----:B------:R-:W-:-:S13]  /*1810*/  ISETP.NE.AND P1, PT, R14, RZ, PT ;  /* 0x000000ff0e00720c */ /* 0x000fda0003f25270 */
[----:B------:R-:W-:Y:S05]  /*1820*/  @!P1 BRA `(.L_x_19) ;  /* 0x0000000000689947 */ /* 0x000fea0003800000 */
[----:B------:R-:W-:Y:S02]  /*1830*/  IADD3 R14, PT, PT, R14, -0x1, RZ ;  /* 0xffffffff0e0e7810 */ /* 0x000fe40007ffe0ff */
[----:B------:R-:W-:Y:S02]  /*1840*/  ISETP.NE.AND P2, PT, R5, RZ, PT ;  /* 0x000000ff0500720c */ /* 0x000fe40003f45270 */
[----:B------:R-:W-:-:S13]  /*1850*/  ISETP.GE.U32.AND P1, PT, R14, 0x3, PT ;  /* 0x000000030e00780c */ /* 0x000fda0003f26070 */
[----:B------:R-:W-:Y:S05]  /*1860*/  @!P1 BRA `(.L_x_20) ;  /* 0x0000000000209947 */ /* 0x000fea0003800000 */
[----:B------:R-:W0:Y:S01]  /*1870*/  LDC.64 R14, c[0x0][0x3b8] ;  /* 0x0000ee00ff0e7b82 */ /* 0x000e220000000a00 */
[----:B-1----:R-:W-:Y:S01]  /*1880*/  IMAD.IADD R17, R13, 0x1, R20 ;  /* 0x000000010d117824 */ /* 0x002fe200078e0214 */
[----:B------:R-:W-:-:S03]  /*1890*/  IADD3 R20, PT, PT, R20, 0x4, RZ ;  /* 0x0000000414147810 */ /* 0x000fc60007ffe0ff */
[----:B0-----:R-:W-:-:S05]  /*18a0*/  IMAD.WIDE R14, R17, 0x4, R14 ;  /* 0x00000004110e7825 */ /* 0x001fca00078e020e */
[----:B------:R0:W-:Y:S04]  /*18b0*/  STG.E desc[UR8][R14.64], RZ ;  /* 0x000000ff0e007986 */ /* 0x0001e8000c101908 */
[----:B------:R0:W-:Y:S04]  /*18c0*/  STG.E desc[UR8][R14.64+0x4], RZ ;  /* 0x000004ff0e007986 */ /* 0x0001e8000c101908 */
[----:B------:R0:W-:Y:S04]  /*18d0*/  STG.E desc[UR8][R14.64+0x8], RZ ;  /* 0x000008ff0e007986 */ /* 0x0001e8000c101908 */
[----:B------:R0:W-:Y:S02]  /*18e0*/  STG.E desc[UR8][R14.64+0xc], RZ ;  /* 0x00000cff0e007986 */ /* 0x0001e4000c101908 */
.L_x_20:
[----:B------:R-:W-:Y:S05]  /*18f0*/  @!P2 BRA `(.L_x_19) ;  /* 0x000000000034a947 */ /* 0x000fea0003800000 */
[----:B0-----:R-:W-:Y:S02]  /*1900*/  LOP3.LUT R14, R11, 0x1, RZ, 0xc0, !PT ;  /* 0x000000010b0e7812 */ /* 0x001fe400078ec0ff */
[----:B------:R-:W-:Y:S02]  /*1910*/  ISETP.NE.AND P1, PT, R5, 0x1, PT ;  /* 0x000000010500780c */ /* 0x000fe40003f25270 */
[----:B------:R-:W-:-:S11]  /*1920*/  ISETP.NE.U32.AND P2, PT, R14, 0x1, PT ;  /* 0x000000010e00780c */ /* 0x000fd60003f45070 */
[----:B-1----:R-:W0:Y:S01]  /*1930*/  @P1 LDC.64 R16, c[0x0][0x3b8] ;  /* 0x0000ee00ff101b82 */ /* 0x002e220000000a00 */
[----:B------:R-:W-:Y:S01]  /*1940*/  @P1 IMAD.IADD R21, R13, 0x1, R20 ;  /* 0x000000010d151824 */ /* 0x000fe200078e0214 */
[----:B------:R-:W-:-:S05]  /*1950*/  @P1 IADD3 R20, PT, PT, R20, 0x2, RZ ;  /* 0x0000000214141810 */ /* 0x000fca0007ffe0ff */
[----:B------:R-:W-:Y:S01]  /*1960*/  @!P2 IMAD.IADD R19, R13, 0x1, R20 ;  /* 0x000000010d13a824 */ /* 0x000fe200078e0214 */
[----:B------:R-:W1:Y:S01]  /*1970*/  @!P2 LDC.64 R14, c[0x0][0x3b8] ;  /* 0x0000ee00ff0eab82 */ /* 0x000e620000000a00 */
[----:B0-----:R-:W-:-:S05]  /*1980*/  @P1 IMAD.WIDE R16, R21, 0x4, R16 ;  /* 0x0000000415101825 */ /* 0x001fca00078e0210 */
[----:B------:R2:W-:Y:S01]  /*1990*/  @P1 STG.E desc[UR8][R16.64], RZ ;  /* 0x000000ff10001986 */ /* 0x0005e2000c101908 */
[----:B-1----:R-:W-:-:S03]  /*19a0*/  @!P2 IMAD.WIDE R14, R19, 0x4, R14 ;  /* 0x00000004130ea825 */ /* 0x002fc600078e020e */
[----:B------:R2:W-:Y:S04]  /*19b0*/  @P1 STG.E desc[UR8][R16.64+0x4], RZ ;  /* 0x000004ff10001986 */ /* 0x0005e8000c101908 */
[----:B------:R2:W-:Y:S02]  /*19c0*/  @!P2 STG.E desc[UR8][R14.64], RZ ;  /* 0x000000ff0e00a986 */ /* 0x0005e4000c101908 */
.L_x_19:
[----:B------:R-:W-:Y:S01]  /*19d0*/  ISETP.GE.U32.AND P1, PT, R18, 0x3, PT ;  /* 0x000000031200780c */ /* 0x000fe20003f26070 */
[----:B------:R-:W-:-:S12]  /*19e0*/  HFMA2 R18, -RZ, RZ, 0, 0 ;  /* 0x00000000ff127431 */ /* 0x000fd800000001ff */
[----:B------:R-:W-:Y:S05]  /*19f0*/  @!P1 BRA `(.L_x_21) ;  /* 0x0000000800b09947 */ /* 0x000fea0003800000 */
[----:B0-2---:R-:W0:Y:S01]  /*1a00*/  LDC R14, c[0x0][0x394] ;  /* 0x0000e500ff0e7b82 */ /* 0x005e220000000800 */
[----:B------:R-:W-:Y:S01]  /*1a10*/  IMAD.MOV.U32 R20, RZ, RZ, RZ ;  /* 0x000000ffff147224 */ /* 0x000fe200078e00ff */
[----:B------:R-:W-:Y:S01]  /*1a20*/  SHF.R.S32.HI R19, RZ, 0x1f, R13 ;  /* 0x0000001fff137819 */ /* 0x000fe2000001140d */
[----:B------:R-:W2:Y:S01]  /*1a30*/  LDCU.64 UR6, c[0x0][0x3b8] ;  /* 0x00007700ff0677ac */ /* 0x000ea20008000a00 */
[----:B------:R-:W-:Y:S02]  /*1a40*/  MOV R22, RZ ;  /* 0x000000ff00167202 */ /* 0x000fe40000000f00 */
[----:B0-----:R-:W-:-:S04]  /*1a50*/  IABS R18, R14 ;  /* 0x0000000e00127213 */ /* 0x001fc80000000000 */
[----:B------:R-:W0:Y:S08]  /*1a60*/  I2F.RP R14, R18 ;  /* 0x00000012000e7306 */ /* 0x000e300000209400 */
[----:B0-----:R-:W0:Y:S02]  /*1a70*/  MUFU.RCP R14, R14 ;  /* 0x0000000e000e7308 */ /* 0x001e240000001000 */
[----:B0-----:R-:W-:-:S06]  /*1a80*/  VIADD R21, R14, 0xffffffe ;  /* 0x0ffffffe0e157836 */ /* 0x001fcc0000000000 */
[----:B------:R-:W0:Y:S02]  /*1a90*/  F2I.FTZ.U32.TRUNC.NTZ R21, R21 ;  /* 0x0000001500157305 */ /* 0x000e24000021f000 */
[----:B0-----:R-:W-:-:S05]  /*1aa0*/  IADD3 R15, PT, PT, RZ, -R21, RZ ;  /* 0x80000015ff0f7210 */ /* 0x001fca0007ffe0ff */
[----:B------:R-:W-:-:S04]  /*1ab0*/  IMAD R15, R15, R18, RZ ;  /* 0x000000120f0f7224 */ /* 0x000fc800078e02ff */
[----:B--2---:R-:W-:-:S07]  /*1ac0*/  IMAD.HI.U32 R20, R21, R15, R20 ;  /* 0x0000000f15147227 */ /* 0x004fce00078e0014 */
.L_x_30:
[----:B01----:R-:W0:Y:S01]  /*1ad0*/  LDC R21, c[0x0][0x394] ;  /* 0x0000e500ff157b82 */ /* 0x003e220000000800 */
[----:B------:R-:W-:Y:S01]  /*1ae0*/  IMAD R25, R10, R22, RZ ;  /* 0x000000160a197224 */ /* 0x000fe200078e02ff */
[----:B------:R-:W-:Y:S04]  /*1af0*/  BSSY.RECONVERGENT B0, `(.L_x_22) ;  /* 0x0000027000007945 */ /* 0x000fe80003800200 */
[----:B------:R-:W-:-:S05]  /*1b00*/  IABS R15, R25 ;  /* 0x00000019000f7213 */ /* 0x000fca0000000000 */
[----:B------:R-:W-:-:S04]  /*1b10*/  IMAD.HI.U32 R20, R20, R15, RZ ;  /* 0x0000000f14147227 */ /* 0x000fc800078e00ff */
[----:B------:R-:W-:Y:S01]  /*1b20*/  IMAD.MOV R14, RZ, RZ, -R20 ;  /* 0x000000ffff0e7224 */ /* 0x000fe200078e0a14 */
[-C--:B0-----:R-:W-:Y:S02]  /*1b30*/  IABS R23, R21.reuse ;  /* 0x0000001500177213 */ /* 0x081fe40000000000 */
[----:B------:R-:W-:-:S03]  /*1b40*/  LOP3.LUT R24, RZ, R21, RZ, 0x33, !PT ;  /* 0x00000015ff187212 */ /* 0x000fc600078e33ff */
[----:B------:R-:W-:Y:S01]  /*1b50*/  IMAD R15, R23, R14, R15 ;  /* 0x0000000e170f7224 */ /* 0x000fe200078e020f */
[----:B------:R-:W-:-:S04]  /*1b60*/  LOP3.LUT R14, R25, R21, RZ, 0x3c, !PT ;  /* 0x00000015190e7212 */ /* 0x000fc800078e3cff */
[----:B------:R-:W-:Y:S02]  /*1b70*/  ISETP.GT.U32.AND P2, PT, R18, R15, PT ;  /* 0x0000000f1200720c */ /* 0x000fe40003f44070 */
[----:B------:R-:W-:-:S11]  /*1b80*/  ISETP.GE.AND P3, PT, R14, RZ, PT ;  /* 0x000000ff0e00720c */ /* 0x000fd60003f66270 */
[----:B------:R-:W-:Y:S01]  /*1b90*/  @!P2 IADD3 R15, PT, PT, R15, -R23, RZ ;  /* 0x800000170f0fa210 */ /* 0x000fe20007ffe0ff */
[----:B------:R-:W-:Y:S01]  /*1ba0*/  @!P2 VIADD R20, R20, 0x1 ;  /* 0x000000011414a836 */ /* 0x000fe20000000000 */
[----:B------:R-:W-:Y:S02]  /*1bb0*/  ISETP.NE.AND P2, PT, R21, RZ, PT ;  /* 0x000000ff1500720c */ /* 0x000fe40003f45270 */
[----:B------:R-:W-:-:S13]  /*1bc0*/  ISETP.GE.U32.AND P1, PT, R15, R18, PT ;  /* 0x000000120f00720c */ /* 0x000fda0003f26070 */
[----:B------:R-:W-:-:S05]  /*1bd0*/  @P1 IADD3 R20, PT, PT, R20, 0x1, RZ ;  /* 0x0000000114141810 */ /* 0x000fca0007ffe0ff */
[----:B------:R-:W-:-:S05]  /*1be0*/  @!P3 IMAD.MOV R20, RZ, RZ, -R20 ;  /* 0x000000ffff14b224 */ /* 0x000fca00078e0a14 */
[----:B------:R-:W-:-:S04]  /*1bf0*/  SEL R27, R24, R20, !P2 ;  /* 0x00000014181b7207 */ /* 0x000fc80005000000 */
[----:B------:R-:W-:-:S04]  /*1c00*/  IADD3 R27, PT, PT, R12, R27, RZ ;  /* 0x0000001b0c1b7210 */ /* 0x000fc80007ffe0ff */
[----:B------:R-:W-:-:S04]  /*1c10*/  ISETP.GE.AND P1, PT, R27, R3, PT ;  /* 0x000000031b00720c */ /* 0x000fc80003f26270 */
[----:B------:R-:W-:-:S13]  /*1c20*/  ISETP.LT.OR P1, PT, R27, RZ, P1 ;  /* 0x000000ff1b00720c */ /* 0x000fda0000f21670 */
[----:B------:R-:W-:Y:S05]  /*1c30*/  @P1 BRA `(.L_x_23) ;  /* 0x0000000000481947 */ /* 0x000fea0003800000 */
[----:B------:R-:W-:Y:S01]  /*1c40*/  ISETP.GE.AND P1, PT, R0, R3, PT ;  /* 0x000000030000720c */ /* 0x000fe20003f26270 */
[----:B------:R-:W-:-:S12]  /*1c50*/  IMAD.IADD R29, R13, 0x1, R22 ;  /* 0x000000010d1d7824 */ /* 0x000fd800078e0216 */
[----:B-1----:R-:W0:Y:S08]  /*1c60*/  @!P1 LDC.64 R16, c[0x0][0x3a8] ;  /* 0x0000ea00ff109b82 */ /* 0x002e300000000a00 */
[----:B------:R-:W1:Y:S01]  /*1c70*/  @!P1 LDC.64 R14, c[0x0][0x3b8] ;  /* 0x0000ee00ff0e9b82 */ /* 0x000e620000000a00 */
[----:B0-----:R-:W-:-:S06]  /*1c80*/  @!P1 IMAD.WIDE.U32 R16, R27, 0x4, R16 ;  /* 0x000000041b109825 */ /* 0x001fcc00078e0010 */
[----:B------:R-:W2:Y:S01]  /*1c90*/  @!P1 LDG.E R17, desc[UR8][R16.64] ;  /* 0x0000000810119981 */ /* 0x000ea2000c1e1900 */
[----:B-1----:R-:W-:-:S05]  /*1ca0*/  @!P1 IMAD.WIDE R14, R29, 0x4, R14 ;  /* 0x000000041d0e9825 */ /* 0x002fca00078e020e */
[----:B------:R-:W2:Y:S02]  /*1cb0*/  @!P1 LDG.E R18, desc[UR8][R14.64] ;  /* 0x000000080e129981 */ /* 0x000ea4000c1e1900 */
[----:B--2---:R-:W-:Y:S02]  /*1cc0*/  @!P1 FADD R18, R18, R17 ;  /* 0x0000001112129221 */ /* 0x004fe40000000000 */
[----:B------:R-:W0:Y:S03]  /*1cd0*/  LDC.64 R16, c[0x0][0x3b0] ;  /* 0x0000ec00ff107b82 */ /* 0x000e260000000a00 */
[----:B------:R1:W-:Y:S05]  /*1ce0*/  @!P1 STG.E desc[UR8][R14.64], R18 ;  /* 0x000000120e009986 */ /* 0x0003ea000c101908 */
[----:B-1----:R-:W1:Y:S01]  /*1cf0*/  LDC.64 R14, c[0x0][0x3b8] ;  /* 0x0000ee00ff0e7b82 */ /* 0x002e620000000a00 */
[----:B0-----:R-:W-:-:S06]  /*1d00*/  @P1 IMAD.WIDE.U32 R26, R27, 0x4, R16 ;  /* 0x000000041b1a1825 */ /* 0x001fcc00078e0010 */
[----:B------:R-:W2:Y:S01]  /*1d10*/  @P1 LDG.E R26, desc[UR8][R26.64] ;  /* 0x000000081a1a1981 */ /* 0x000ea2000c1e1900 */
[----:B-1----:R-:W-:-:S05]  /*1d20*/  @P1 IMAD.WIDE R28, R29, 0x4, R14 ;  /* 0x000000041d1c1825 */ /* 0x002fca00078e020e */
[----:B------:R-:W2:Y:S02]  /*1d30*/  @P1 LDG.E R20, desc[UR8][R28.64] ;  /* 0x000000081c141981 */ /* 0x000ea4000c1e1900 */
[----:B--2---:R-:W-:-:S05]  /*1d40*/  @P1 FADD R20, R26, R20 ;  /* 0x000000141a141221 */ /* 0x004fca0000000000 */
[----:B------:R0:W-:Y:S02]  /*1d50*/  @P1 STG.E desc[UR8][R28.64], R20 ;  /* 0x000000141c001986 */ /* 0x0001e4000c101908 */
.L_x_23:
[----:B------:R-:W-:Y:S05]  /*1d60*/  BSYNC.RECONVERGENT B0 ;  /* 0x0000000000007941 */ /* 0x000fea0003800200 */
.L_x_22:
[----:B-1----:R-:W1:Y:S01]  /*1d70*/  I2F.RP R16, R23 ;  /* 0x0000001700107306 */ /* 0x002e620000209400 */
[----:B------:R-:W-:Y:S01]  /*1d80*/  IADD3 R25, PT, PT, R10, R25, RZ ;  /* 0x000000190a197210 */ /* 0x000fe20007ffe0ff */
[----:B------:R-:W-:Y:S03]  /*1d90*/  BSSY.RECONVERGENT B0, `(.L_x_24) ;  /* 0x000002d000007945 */ /* 0x000fe60003800200 */
[----:B------:R-:W-:-:S03]  /*1da0*/  IABS R18, R25 ;  /* 0x0000001900127213 */ /* 0x000fc60000000000 */
[----:B-1----:R-:W1:Y:S02]  /*1db0*/  MUFU.RCP R16, R16 ;  /* 0x0000001000107308 */ /* 0x002e640000001000 */
[----:B-1----:R-:W-:-:S06]  /*1dc0*/  IADD3 R17, PT, PT, R16, 0xffffffe, RZ ;  /* 0x0ffffffe10117810 */ /* 0x002fcc0007ffe0ff */
[----:B------:R-:W1:Y:S02]  /*1dd0*/  F2I.FTZ.U32.TRUNC.NTZ R15, R17 ;  /* 0x00000011000f7305 */ /* 0x000e64000021f000 */
[----:B-1----:R-:W-:-:S04]  /*1de0*/  IMAD.MOV R14, RZ, RZ, -R15 ;  /* 0x000000ffff0e7224 */ /* 0x002fc800078e0a0f */
[----:B------:R-:W-:Y:S02]  /*1df0*/  IMAD R27, R14, R23, RZ ;  /* 0x000000170e1b7224 */ /* 0x000fe400078e02ff */
[----:B------:R-:W-:-:S04]  /*1e00*/  IMAD.MOV.U32 R14, RZ, RZ, RZ ;  /* 0x000000ffff0e7224 */ /* 0x000fc800078e00ff */
[----:B0-----:R-:W-:Y:S01]  /*1e10*/  IMAD.HI.U32 R20, R15, R27, R14 ;  /* 0x0000001b0f147227 */ /* 0x001fe200078e000e */
[----:B------:R-:W-:Y:S02]  /*1e20*/  MOV R15, R18 ;  /* 0x00000012000f7202 */ /* 0x000fe40000000f00 */
[----:B------:R-:W-:-:S03]  /*1e30*/  MOV R18, R23 ;  /* 0x0000001700127202 */ /* 0x000fc60000000f00 */
[----:B------:R-:W-:-:S04]  /*1e40*/  IMAD.HI.U32 R14, R20, R15, RZ ;  /* 0x0000000f140e7227 */ /* 0x000fc800078e00ff */
[----:B------:R-:W-:-:S04]  /*1e50*/  IMAD.MOV R16, RZ, RZ, -R14 ;  /* 0x000000ffff107224 */ /* 0x000fc800078e0a0e */
[----:B------:R-:W-:-:S05]  /*1e60*/  IMAD R15, R23, R16, R15 ;  /* 0x00000010170f7224 */ /* 0x000fca00078e020f */
[----:B------:R-:W-:-:S13]  /*1e70*/  ISETP.GT.U32.AND P3, PT, R18, R15, PT ;  /* 0x0000000f1200720c */ /* 0x000fda0003f64070 */
[----:B------:R-:W-:Y:S01]  /*1e80*/  @!P3 IMAD.IADD R15, R15, 0x1, -R23 ;  /* 0x000000010f0fb824 */ /* 0x000fe200078e0a17 */
[----:B------:R-:W-:-:S04]  /*1e90*/  @!P3 IADD3 R14, PT, PT, R14, 0x1, RZ ;  /* 0x000000010e0eb810 */ /* 0x000fc80007ffe0ff */
[----:B------:R-:W-:Y:S02]  /*1ea0*/  ISETP.GE.U32.AND P1, PT, R15, R18, PT ;  /* 0x000000120f00720c */ /* 0x000fe40003f26070 */
[----:B------:R-:W-:Y:S02]  /*1eb0*/  LOP3.LUT R15, R25, R21, RZ, 0x3c, !PT ;  /* 0x00000015190f7212 */ /* 0x000fe400078e3cff */
[----:B------:R-:W-:Y:S02]  /*1ec0*/  IADD3 R25, PT, PT, R10, R25, RZ ;  /* 0x000000190a197210 */ /* 0x000fe40007ffe0ff */
[----:B------:R-:W-:Y:S02]  /*1ed0*/  ISETP.GE.AND P5, PT, R15, RZ, PT ;  /* 0x000000ff0f00720c */ /* 0x000fe40003fa6270 */
[----:B------:R-:W-:-:S04]  /*1ee0*/  IADD3 R15, P3, PT, R13, R22, RZ ;  /* 0x000000160d0f7210 */ /* 0x000fc80007f7e0ff */
[----:B------:R-:W-:Y:S01]  /*1ef0*/  LEA.HI.X.SX32 R16, R22, R19, 0x1, P3 ;  /* 0x0000001316107211 */ /* 0x000fe200018f0eff */
[----:B------:R-:W-:-:S06]  /*1f00*/  @P1 VIADD R14, R14, 0x1 ;  /* 0x000000010e0e1836 */ /* 0x000fcc0000000000 */
[----:B------:R-:W-:-:S04]  /*1f10*/  @!P5 IADD3 R14, PT, PT, -R14, RZ, RZ ;  /* 0x000000ff0e0ed210 */ /* 0x000fc80007ffe1ff */
[----:B------:R-:W-:Y:S02]  /*1f20*/  SEL R27, R24, R14, !P2 ;  /* 0x0000000e181b7207 */ /* 0x000fe40005000000 */
[----:B------:R-:W-:-:S03]  /*1f30*/  LEA R14, P3, R15, UR6, 0x2 ;  /* 0x000000060f0e7c11 */ /* 0x000fc6000f8610ff */
[----:B------:R-:W-:Y:S01]  /*1f40*/  IMAD.IADD R27, R12, 0x1, R27 ;  /* 0x000000010c1b7824 */ /* 0x000fe200078e021b */
[----:B------:R-:W-:-:S04]  /*1f50*/  LEA.HI.X R15, R15, UR7, R16, 0x2, P3 ;  /* 0x000000070f0f7c11 */ /* 0x000fc800098f1410 */
[----:B------:R-:W-:-:S04]  /*1f60*/  ISETP.GE.AND P1, PT, R27, R3, PT ;  /* 0x000000031b00720c */ /* 0x000fc80003f26270 */
[----:B------:R-:W-:-:S13]  /*1f70*/  ISETP.LT.OR P1, PT, R27, RZ, P1 ;  /* 0x000000ff1b00720c */ /* 0x000fda0000f21670 */
[----:B------:R-:W-:Y:S05]  /*1f80*/  @P1 BRA `(.L_x_25) ;  /* 0x0000000000341947 */ /* 0x000fea0003800000 */
[----:B------:R-:W-:-:S13]  /*1f90*/  ISETP.GE.AND P1, PT, R0, R3, PT ;  /* 0x000000030000720c */ /* 0x000fda0003f26270 */
[----:B------:R-:W0:Y:S02]  /*1fa0*/  @P1 LDC.64 R16, c[0x0][0x3b0] ;  /* 0x0000ec00ff101b82 */ /* 0x000e240000000a00 */
[----:B0-----:R-:W-:Y:S02]  /*1fb0*/  @P1 IMAD.WIDE.U32 R28, R27, 0x4, R16 ;  /* 0x000000041b1c1825 */ /* 0x001fe400078e0010 */
[----:B------:R-:W2:Y:S04]  /*1fc0*/  @P1 LDG.E R16, desc[UR8][R14.64+0x4] ;  /* 0x000004080e101981 */ /* 0x000ea8000c1e1900 */
[----:B------:R-:W2:Y:S02]  /*1fd0*/  @P1 LDG.E R29, desc[UR8][R28.64] ;  /* 0x000000081c1d1981 */ /* 0x000ea4000c1e1900 */
[----:B--2---:R-:W-:-:S02]  /*1fe0*/  @P1 FADD R26, R16, R29 ;  /* 0x0000001d101a1221 */ /* 0x004fc40000000000 */
[----:B------:R-:W0:Y:S03]  /*1ff0*/  @!P1 LDC.64 R16, c[0x0][0x3a8] ;  /* 0x0000ea00ff109b82 */ /* 0x000e260000000a00 */
[----:B------:R1:W-:Y:S01]  /*2000*/  @P1 STG.E desc[UR8][R14.64+0x4], R26 ;  /* 0x0000041a0e001986 */ /* 0x0003e2000c101908 */
[----:B0-----:R-:W-:-:S03]  /*2010*/  @!P1 IMAD.WIDE.U32 R16, R27, 0x4, R16 ;  /* 0x000000041b109825 */ /* 0x001fc600078e0010 */
[----:B------:R-:W2:Y:S04]  /*2020*/  @!P1 LDG.E R27, desc[UR8][R14.64+0x4] ;  /* 0x000004080e1b9981 */ /* 0x000ea8000c1e1900 */
[----:B------:R-:W2:Y:S02]  /*2030*/  @!P1 LDG.E R16, desc[UR8][R16.64] ;  /* 0x0000000810109981 */ /* 0x000ea4000c1e1900 */
[----:B--2---:R-:W-:-:S05]  /*2040*/  @!P1 FADD R27, R16, R27 ;  /* 0x0000001b101b9221 */ /* 0x004fca0000000000 */
[----:B------:R1:W-:Y:S02]  /*2050*/  @!P1 STG.E desc[UR8][R14.64+0x4], R27 ;  /* 0x0000041b0e009986 */ /* 0x0003e4000c101908 */
.L_x_25:
[----:B------:R-:W-:Y:S05]  /*2060*/  BSYNC.RECONVERGENT B0 ;  /* 0x0000000000007941 */ /* 0x000fea0003800200 */
.L_x_24:
[----:B-1----:R-:W-:Y:S01]  /*2070*/  IABS R27, R25 ;  /* 0x00000019001b7213 */ /* 0x002fe20000000000 */
[----:B------:R-:W-:Y:S04]  /*2080*/  BSSY.RECONVERGENT B0, `(.L_x_26) ;  /* 0x000002f000007945 */ /* 0x000fe80003800200 */
[----:B------:R-:W-:-:S04]  /*2090*/  IMAD.HI.U32 R16, R20, R27, RZ ;  /* 0x0000001b14107227 */ /* 0x000fc800078e00ff */
[----:B------:R-:W-:-:S04]  /*20a0*/  IMAD.MOV R26, RZ, RZ, -R16 ;  /* 0x000000ffff1a7224 */ /* 0x000fc800078e0a10 */
[----:B------:R-:W-:Y:S01]  /*20b0*/  IMAD R27, R23, R26, R27 ;  /* 0x0000001a171b7224 */ /* 0x000fe200078e021b */
[----:B------:R-:W-:Y:S02]  /*20c0*/  IADD3 R26, PT, PT, R10, R25, RZ ;  /* 0x000000190a1a7210 */ /* 0x000fe40007ffe0ff */
[-C--:B------:R-:W-:Y:S02]  /*20d0*/  LOP3.LUT R25, R25, R21.reuse, RZ, 0x3c, !PT ;  /* 0x0000001519197212 */ /* 0x080fe400078e3cff */
[----:B------:R-:W-:Y:S02]  /*20e0*/  IABS R17, R26 ;  /* 0x0000001a00117213 */ /* 0x000fe40000000000 */
[----:B------:R-:W-:Y:S02]  /*20f0*/  LOP3.LUT R26, R26, R21, RZ, 0x3c, !PT ;  /* 0x000000151a1a7212 */ /* 0x000fe400078e3cff */
[----:B------:R-:W-:Y:S01]  /*2100*/  ISETP.GT.U32.AND P6, PT, R18, R27, PT ;  /* 0x0000001b1200720c */ /* 0x000fe20003fc4070 */
[----:B------:R-:W-:-:S05]  /*2110*/  IMAD.HI.U32 R21, R20, R17, RZ ;  /* 0x0000001114157227 */ /* 0x000fca00078e00ff */
[----:B------:R-:W-:-:S05]  /*2120*/  IADD3 R28, PT, PT, -R21, RZ, RZ ;  /* 0x000000ff151c7210 */ /* 0x000fca0007ffe1ff */
[----:B------:R-:W-:Y:S02]  /*2130*/  IMAD R17, R23, R28, R17 ;  /* 0x0000001c17117224 */ /* 0x000fe400078e0211 */
[----:B------:R-:W-:Y:S01]  /*2140*/  @!P6 IMAD.IADD R27, R27, 0x1, -R23 ;  /* 0x000000011b1be824 */ /* 0x000fe200078e0a17 */
[----:B------:R-:W-:Y:S02]  /*2150*/  @!P6 IADD3 R16, PT, PT, R16, 0x1, RZ ;  /* 0x000000011010e810 */ /* 0x000fe40007ffe0ff */
[----:B------:R-:W-:Y:S02]  /*2160*/  ISETP.GT.U32.AND P3, PT, R18, R17, PT ;  /* 0x000000111200720c */ /* 0x000fe40003f64070 */
[----:B------:R-:W-:Y:S02]  /*2170*/  ISETP.GE.U32.AND P1, PT, R27, R18, PT ;  /* 0x000000121b00720c */ /* 0x000fe40003f26070 */
[----:B------:R-:W-:-:S09]  /*2180*/  ISETP.GE.AND P6, PT, R25, RZ, PT ;  /* 0x000000ff1900720c */ /* 0x000fd20003fc6270 */
[----:B------:R-:W-:Y:S01]  /*2190*/  @!P3 IMAD.IADD R17, R17, 0x1, -R23 ;  /* 0x000000011111b824 */ /* 0x000fe200078e0a17 */
[----:B------:R-:W-:Y:S01]  /*21a0*/  @!P3 IADD3 R21, PT, PT, R21, 0x1, RZ ;  /* 0x000000011515b810 */ /* 0x000fe20007ffe0ff */
[----:B------:R-:W-:Y:S01]  /*21b0*/  @P1 VIADD R16, R16, 0x1 ;  /* 0x0000000110101836 */ /* 0x000fe20000000000 */
[----:B------:R-:W-:Y:S02]  /*21c0*/  ISETP.GE.AND P1, PT, R26, RZ, PT ;  /* 0x000000ff1a00720c */ /* 0x000fe40003f26270 */
[----:B------:R-:W-:Y:S02]  /*21d0*/  ISETP.GE.U32.AND P5, PT, R17, R18, PT ;  /* 0x000000121100720c */ /* 0x000fe40003fa6070 */
[----:B------:R-:W-:-:S04]  /*21e0*/  @!P6 IADD3 R16, PT, PT, -R16, RZ, RZ ;  /* 0x000000ff1010e210 */ /* 0x000fc80007ffe1ff */
[----:B------:R-:W-:-:S04]  /*21f0*/  SEL R23, R24, R16, !P2 ;  /* 0x0000001018177207 */ /* 0x000fc80005000000 */
[----:B------:R-:W-:-:S03]  /*2200*/  IADD3 R23, PT, PT, R12, R23, RZ ;  /* 0x000000170c177210 */ /* 0x000fc60007ffe0ff */
[----:B------:R-:W-:-:S04]  /*2210*/  @P5 VIADD R21, R21, 0x1 ;  /* 0x0000000115155836 */ /* 0x000fc80000000000 */
[----:B------:R-:W-:Y:S01]  /*2220*/  @!P1 IMAD.MOV R21, RZ, RZ, -R21 ;  /* 0x000000ffff159224 */ /* 0x000fe200078e0a15 */
[----:B------:R-:W-:-:S04]  /*2230*/  ISETP.GE.AND P1, PT, R23, R3, PT ;  /* 0x000000031700720c */ /* 0x000fc80003f26270 */
[----:B------:R-:W-:Y:S02]  /*2240*/  ISETP.LT.OR P1, PT, R23, RZ, P1 ;  /* 0x000000ff1700720c */ /* 0x000fe40000f21670 */
[----:B------:R-:W-:-:S05]  /*2250*/  SEL R21, R24, R21, !P2 ;  /* 0x0000001518157207 */ /* 0x000fca0005000000 */
[----:B------:R-:W-:-:S05]  /*2260*/  IMAD.IADD R21, R12, 0x1, R21 ;  /* 0x000000010c157824 */ /* 0x000fca00078e0215 */
[----:B------:R-:W-:-:S04]  /*2270*/  ISETP.GE.AND P2, PT, R21, R3, PT ;  /* 0x000000031500720c */ /* 0x000fc80003f46270 */
[----:B------:R-:W-:Y:S01]  /*2280*/  ISETP.LT.OR P2, PT, R21, RZ, P2 ;  /* 0x000000ff1500720c */ /* 0x000fe20001741670 */
[----:B------:R-:W-:-:S12]  /*2290*/  @P1 BRA `(.L_x_27) ;  /* 0x0000000000341947 */ /* 0x000fd80003800000 */
[----:B------:R-:W-:-:S13]  /*22a0*/  ISETP.GE.AND P1, PT, R0, R3, PT ;  /* 0x000000030000720c */ /* 0x000fda0003f26270 */
[----:B------:R-:W0:Y:S01]  /*22b0*/  @P1 LDC.64 R16, c[0x0][0x3b0] ;  /* 0x0000ec00ff101b82 */ /* 0x000e220000000a00 */
[----:B------:R-:W2:Y:S01]  /*22c0*/  @P1 LDG.E R26, desc[UR8][R14.64+0x8] ;  /* 0x000008080e1a1981 */ /* 0x000ea2000c1e1900 */
[----:B0-----:R-:W-:-:S06]  /*22d0*/  @P1 IMAD.WIDE.U32 R24, R23, 0x4, R16 ;  /* 0x0000000417181825 */ /* 0x001fcc00078e0010 */
[----:B------:R-:W0:Y:S01]  /*22e0*/  @!P1 LDC.64 R16, c[0x0][0x3a8] ;  /* 0x0000ea00ff109b82 */ /* 0x000e220000000a00 */
[----:B------:R-:W2:Y:S01]  /*22f0*/  @P1 LDG.E R25, desc[UR8][R24.64] ;  /* 0x0000000818191981 */ /* 0x000ea2000c1e1900 */
[----:B0-----:R-:W-:-:S04]  /*2300*/  @!P1 IMAD.WIDE.U32 R16, R23, 0x4, R16 ;  /* 0x0000000417109825 */ /* 0x001fc800078e0010 */
[----:B--2---:R-:W-:-:S05]  /*2310*/  @P1 FADD R27, R26, R25 ;  /* 0x000000191a1b1221 */ /* 0x004fca0000000000 */
[----:B------:R0:W-:Y:S04]  /*2320*/  @P1 STG.E desc[UR8][R14.64+0x8], R27 ;  /* 0x0000081b0e001986 */ /* 0x0001e8000c101908 */
[----:B------:R-:W2:Y:S04]  /*2330*/  @!P1 LDG.E R16, desc[UR8][R16.64] ;  /* 0x0000000810109981 */ /* 0x000ea8000c1e1900 */
[----:B------:R-:W2:Y:S02]  /*2340*/  @!P1 LDG.E R23, desc[UR8][R14.64+0x8] ;  /* 0x000008080e179981 */ /* 0x000ea4000c1e1900 */
[----:B--2---:R-:W-:-:S05]  /*2350*/  @!P1 FADD R23, R16, R23 ;  /* 0x0000001710179221 */ /* 0x004fca0000000000 */
[----:B------:R0:W-:Y:S02]  /*2360*/  @!P1 STG.E desc[UR8][R14.64+0x8], R23 ;  /* 0x000008170e009986 */ /* 0x0001e4000c101908 */
.L_x_27:
[----:B------:R-:W-:Y:S05]  /*2370*/  BSYNC.RECONVERGENT B0 ;  /* 0x0000000000007941 */ /* 0x000fea0003800200 */
.L_x_26:
[----:B------:R-:W-:Y:S04]  /*2380*/  BSSY.RECONVERGENT B0, `(.L_x_28) ;  /* 0x000000f000007945 */ /* 0x000fe80003800200 */
[----:B------:R-:W-:Y:S05]  /*2390*/  @P2 BRA `(.L_x_29) ;  /* 0x0000000000342947 */ /* 0x000fea0003800000 */
[----:B------:R-:W-:-:S13]  /*23a0*/  ISETP.GE.AND P1, PT, R0, R3, PT ;  /* 0x000000030000720c */ /* 0x000fda0003f26270 */
[----:B------:R-:W1:Y:S01]  /*23b0*/  @P1 LDC.64 R16, c[0x0][0x3b0] ;  /* 0x0000ec00ff101b82 */ /* 0x000e620000000a00 */
[----:B0-----:R-:W2:Y:S01]  /*23c0*/  @P1 LDG.E R23, desc[UR8][R14.64+0xc] ;  /* 0x00000c080e171981 */ /* 0x001ea2000c1e1900 */
[----:B-1----:R-:W-:-:S06]  /*23d0*/  @P1 IMAD.WIDE.U32 R24, R21, 0x4, R16 ;  /* 0x0000000415181825 */ /* 0x002fcc00078e0010 */
        /* <DEDUP_REMOVED lines=9> */
.L_x_29:
[----:B------:R-:W-:Y:S05]  /*2470*/  BSYNC.RECONVERGENT B0 ;  /* 0x0000000000007941 */ /* 0x000fea0003800200 */
.L_x_28:
[----:B------:R-:W-:-:S04]  /*2480*/  IADD3 R22, PT, PT, R22, 0x4, RZ ;  /* 0x0000000416167810 */ /* 0x000fc80007ffe0ff */
[----:B------:R-:W-:-:S13]  /*2490*/  ISETP.NE.AND P1, PT, R22, R6, PT ;  /* 0x000000061600720c */ /* 0x000fda0003f25270 */
[----:B------:R-:W-:Y:S05]  /*24a0*/  @P1 BRA `(.L_x_30) ;  /* 0xfffffff400881947 */ /* 0x000fea000383ffff */
[----:B------:R-:W-:-:S07]  /*24b0*/  IMAD.MOV.U32 R18, RZ, RZ, R6 ;  /* 0x000000ffff127224 */ /* 0x000fce00078e0006 */
.L_x_21:
[----:B------:R-:W-:-:S13]  /*24c0*/  ISETP.NE.AND P1, PT, R5, RZ, PT ;  /* 0x000000ff0500720c */ /* 0x000fda0003f25270 */
[----:B------:R-:W-:Y:S05]  /*24d0*/  @!P1 BRA `(.L_x_16) ;  /* 0x0000000400f89947 */ /* 0x000fea0003800000 */
[----:B------:R-:W3:Y:S01]  /*24e0*/  LDC R19, c[0x0][0x394] ;  /* 0x0000e500ff137b82 */ /* 0x000ee20000000800 */
[----:B------:R-:W-:Y:S02]  /*24f0*/  HFMA2 R22, -RZ, RZ, 0, 0 ;  /* 0x00000000ff167431 */ /* 0x000fe400000001ff */
[----:B-1----:R-:W-:Y:S01]  /*2500*/  IMAD R21, R10, R18, RZ ;  /* 0x000000120a157224 */ /* 0x002fe200078e02ff */
[----:B------:R-:W-:Y:S04]  /*2510*/  BSSY.RECONVERGENT B0, `(.L_x_31) ;  /* 0x0000030000007945 */ /* 0x000fe80003800200 */
[----:B--2---:R-:W-:Y:S02]  /*2520*/  IABS R16, R21 ;  /* 0x0000001500107213 */ /* 0x004fe40000000000 */
[----:B---3--:R-:W-:-:S04]  /*2530*/  IABS R20, R19 ;  /* 0x0000001300147213 */ /* 0x008fc80000000000 */
[----:B0-----:R-:W0:Y:S08]  /*2540*/  I2F.RP R14, R20 ;  /* 0x00000014000e7306 */ /* 0x001e300000209400 */
[----:B0-----:R-:W0:Y:S02]  /*2550*/  MUFU.RCP R14, R14 ;  /* 0x0000000e000e7308 */ /* 0x001e240000001000 */
[----:B0-----:R-:W-:-:S06]  /*2560*/  IADD3 R23, PT, PT, R14, 0xffffffe, RZ ;  /* 0x0ffffffe0e177810 */ /* 0x001fcc0007ffe0ff */
[----:B------:R-:W0:Y:S02]  /*2570*/  F2I.FTZ.U32.TRUNC.NTZ R23, R23 ;  /* 0x0000001700177305 */ /* 0x000e24000021f000 */
[----:B0-----:R-:W-:-:S04]  /*2580*/  IMAD.MOV R15, RZ, RZ, -R23 ;  /* 0x000000ffff0f7224 */ /* 0x001fc800078e0a17 */
[----:B------:R-:W-:-:S04]  /*2590*/  IMAD R15, R15, R20, RZ ;  /* 0x000000140f0f7224 */ /* 0x000fc800078e02ff */
[----:B------:R-:W-:Y:S01]  /*25a0*/  IMAD.HI.U32 R22, R23, R15, R22 ;  /* 0x0000000f17167227 */ /* 0x000fe200078e0016 */
[----:B------:R-:W-:-:S03]  /*25b0*/  LOP3.LUT R23, RZ, R19, RZ, 0x33, !PT ;  /* 0x00000013ff177212 */ /* 0x000fc600078e33ff */
[----:B------:R-:W-:-:S04]  /*25c0*/  IMAD.MOV.U32 R15, RZ, RZ, R16 ;  /* 0x000000ffff0f7224 */ /* 0x000fc800078e0010 */
[----:B------:R-:W-:-:S05]  /*25d0*/  IMAD.HI.U32 R14, R22, R15, RZ ;  /* 0x0000000f160e7227 */ /* 0x000fca00078e00ff */
[----:B------:R-:W-:-:S05]  /*25e0*/  IADD3 R16, PT, PT, -R14, RZ, RZ ;  /* 0x000000ff0e107210 */ /* 0x000fca0007ffe1ff */
[----:B------:R-:W-:-:S05]  /*25f0*/  IMAD R15, R20, R16, R15 ;  /* 0x00000010140f7224 */ /* 0x000fca00078e020f */
[----:B------:R-:W-:-:S13]  /*2600*/  ISETP.GT.U32.AND P2, PT, R20, R15, PT ;  /* 0x0000000f1400720c */ /* 0x000fda0003f44070 */
[----:B------:R-:W-:Y:S01]  /*2610*/  @!P2 IMAD.IADD R15, R15, 0x1, -R20 ;  /* 0x000000010f0fa824 */ /* 0x000fe200078e0a14 */
[----:B------:R-:W-:Y:S02]  /*2620*/  @!P2 IADD3 R14, PT, PT, R14, 0x1, RZ ;  /* 0x000000010e0ea810 */ /* 0x000fe40007ffe0ff */
[----:B------:R-:W-:Y:S02]  /*2630*/  ISETP.NE.AND P2, PT, R19, RZ, PT ;  /* 0x000000ff1300720c */ /* 0x000fe40003f45270 */
[----:B------:R-:W-:Y:S02]  /*2640*/  ISETP.GE.U32.AND P1, PT, R15, R20, PT ;  /* 0x000000140f00720c */ /* 0x000fe40003f26070 */
[----:B------:R-:W-:-:S04]  /*2650*/  LOP3.LUT R15, R21, R19, RZ, 0x3c, !PT ;  /* 0x00000013150f7212 */ /* 0x000fc800078e3cff */
[----:B------:R-:W-:-:S07]  /*2660*/  ISETP.GE.AND P3, PT, R15, RZ, PT ;  /* 0x000000ff0f00720c */ /* 0x000fce0003f66270 */
[----:B------:R-:W-:-:S06]  /*2670*/  @P1 VIADD R14, R14, 0x1 ;  /* 0x000000010e0e1836 */ /* 0x000fcc0000000000 */
[----:B------:R-:W-:Y:S02]  /*2680*/  @!P3 IADD3 R14, PT, PT, -R14, RZ, RZ ;  /* 0x000000ff0e0eb210 */ /* 0x000fe40007ffe1ff */
[----:B------:R-:W-:Y:S02]  /*2690*/  ISETP.NE.AND P3, PT, R5, 0x1, PT ;  /* 0x000000010500780c */ /* 0x000fe40003f65270 */
[----:B------:R-:W-:-:S05]  /*26a0*/  SEL R25, R23, R14, !P2 ;  /* 0x0000000e17197207 */ /* 0x000fca0005000000 */
[----:B------:R-:W-:-:S05]  /*26b0*/  IMAD.IADD R25, R12, 0x1, R25 ;  /* 0x000000010c197824 */ /* 0x000fca00078e0219 */
[----:B------:R-:W-:-:S04]  /*26c0*/  ISETP.GE.AND P1, PT, R25, R3, PT ;  /* 0x000000031900720c */ /* 0x000fc80003f26270 */
[----:B------:R-:W-:-:S13]  /*26d0*/  ISETP.LT.OR P1, PT, R25, RZ, P1 ;  /* 0x000000ff1900720c */ /* 0x000fda0000f21670 */
[----:B------:R-:W-:Y:S05]  /*26e0*/  @P1 BRA `(.L_x_32) ;  /* 0x0000000000481947 */ /* 0x000fea0003800000 */
[----:B------:R-:W0:Y:S01]  /*26f0*/  LDC.64 R14, c[0x0][0x3b0] ;  /* 0x0000ec00ff0e7b82 */ /* 0x000e220000000a00 */
[----:B------:R-:W-:Y:S02]  /*2700*/  ISETP.GE.AND P1, PT, R0, R3, PT ;  /* 0x000000030000720c */ /* 0x000fe40003f26270 */
[----:B------:R-:W-:-:S05]  /*2710*/  IADD3 R27, PT, PT, R13, R18, RZ ;  /* 0x000000120d1b7210 */ /* 0x000fca0007ffe0ff */
[----:B------:R-:W1:Y:S06]  /*2720*/  LDC.64 R16, c[0x0][0x3b8] ;  /* 0x0000ee00ff107b82 */ /* 0x000e6c0000000a00 */
[----:B0-----:R-:W-:-:S06]  /*2730*/  @P1 IMAD.WIDE.U32 R28, R25, 0x4, R14 ;  /* 0x00000004191c1825 */ /* 0x001fcc00078e000e */
[----:B------:R-:W2:Y:S01]  /*2740*/  @P1 LDG.E R29, desc[UR8][R28.64] ;  /* 0x000000081c1d1981 */ /* 0x000ea2000c1e1900 */
[----:B-1----:R-:W-:-:S05]  /*2750*/  @P1 IMAD.WIDE R16, R27, 0x4, R16 ;  /* 0x000000041b101825 */ /* 0x002fca00078e0210 */
[----:B------:R-:W2:Y:S02]  /*2760*/  @P1 LDG.E R14, desc[UR8][R16.64] ;  /* 0x00000008100e1981 */ /* 0x000ea4000c1e1900 */
[----:B--2---:R-:W-:Y:S02]  /*2770*/  @P1 FADD R26, R14, R29 ;  /* 0x0000001d0e1a1221 */ /* 0x004fe40000000000 */
[----:B------:R-:W0:Y:S03]  /*2780*/  @!P1 LDC.64 R14, c[0x0][0x3a8] ;  /* 0x0000ea00ff0e9b82 */ /* 0x000e260000000a00 */
[----:B------:R1:W-:Y:S05]  /*2790*/  @P1 STG.E desc[UR8][R16.64], R26 ;  /* 0x0000001a10001986 */ /* 0x0003ea000c101908 */
[----:B------:R-:W2:Y:S01]  /*27a0*/  @!P1 LDC.64 R16, c[0x0][0x3b8] ;  /* 0x0000ee00ff109b82 */ /* 0x000ea20000000a00 */
[----:B0-----:R-:W-:-:S06]  /*27b0*/  @!P1 IMAD.WIDE.U32 R14, R25, 0x4, R14 ;  /* 0x00000004190e9825 */ /* 0x001fcc00078e000e */
[----:B------:R-:W3:Y:S01]  /*27c0*/  @!P1 LDG.E R14, desc[UR8][R14.64] ;  /* 0x000000080e0e9981 */ /* 0x000ee2000c1e1900 */
[----:B--2---:R-:W-:-:S05]  /*27d0*/  @!P1 IMAD.WIDE R24, R27, 0x4, R16 ;  /* 0x000000041b189825 */ /* 0x004fca00078e0210 */
[----:B------:R-:W3:Y:S02]  /*27e0*/  @!P1 LDG.E R27, desc[UR8][R24.64] ;  /* 0x00000008181b9981 */ /* 0x000ee4000c1e1900 */
[----:B---3--:R-:W-:-:S05]  /*27f0*/  @!P1 FADD R27, R14, R27 ;  /* 0x0000001b0e1b9221 */ /* 0x008fca0000000000 */
[----:B------:R1:W-:Y:S02]  /*2800*/  @!P1 STG.E desc[UR8][R24.64], R27 ;  /* 0x0000001b18009986 */ /* 0x0003e4000c101908 */
.L_x_32:
[----:B------:R-:W-:Y:S05]  /*2810*/  BSYNC.RECONVERGENT B0 ;  /* 0x0000000000007941 */ /* 0x000fea0003800200 */
.L_x_31:
[----:B------:R-:W-:Y:S05]  /*2820*/  @!P3 BRA `(.L_x_16) ;  /* 0x000000040024b947 */ /* 0x000fea0003800000 */
[----:B------:R-:W-:Y:S01]  /*2830*/  IMAD.IADD R21, R10, 0x1, R21 ;  /* 0x000000010a157824 */ /* 0x000fe200078e0215 */
[----:B------:R-:W0:Y:S01]  /*2840*/  LDCU.64 UR6, c[0x0][0x3b8] ;  /* 0x00007700ff0677ac */ /* 0x000e220008000a00 */
[----:B------:R-:W-:Y:S03]  /*2850*/  BSSY.RECONVERGENT B0, `(.L_x_33) ;  /* 0x0000024000007945 */ /* 0x000fe60003800200 */
[----:B------:R-:W-:-:S05]  /*2860*/  IABS R15, R21 ;  /* 0x00000015000f7213 */ /* 0x000fca0000000000 */
[----:B------:R-:W-:-:S05]  /*2870*/  IMAD.HI.U32 R14, R22, R15, RZ ;  /* 0x0000000f160e7227 */ /* 0x000fca00078e00ff */
[----:B-1----:R-:W-:-:S05]  /*2880*/  IADD3 R16, PT, PT, -R14, RZ, RZ ;  /* 0x000000ff0e107210 */ /* 0x002fca0007ffe1ff */
[----:B------:R-:W-:-:S05]  /*2890*/  IMAD R15, R20, R16, R15 ;  /* 0x00000010140f7224 */ /* 0x000fca00078e020f */
[----:B------:R-:W-:-:S13]  /*28a0*/  ISETP.GT.U32.AND P3, PT, R20, R15, PT ;  /* 0x0000000f1400720c */ /* 0x000fda0003f64070 */
[----:B------:R-:W-:Y:S01]  /*28b0*/  @!P3 IMAD.IADD R15, R15, 0x1, -R20 ;  /* 0x000000010f0fb824 */ /* 0x000fe200078e0a14 */
[----:B------:R-:W-:-:S04]  /*28c0*/  @!P3 IADD3 R14, PT, PT, R14, 0x1, RZ ;  /* 0x000000010e0eb810 */ /* 0x000fc80007ffe0ff */
[----:B------:R-:W-:Y:S02]  /*28d0*/  ISETP.GE.U32.AND P1, PT, R15, R20, PT ;  /* 0x000000140f00720c */ /* 0x000fe40003f26070 */
[----:B------:R-:W-:-:S04]  /*28e0*/  LOP3.LUT R15, R21, R19, RZ, 0x3c, !PT ;  /* 0x00000013150f7212 */ /* 0x000fc800078e3cff */
[----:B------:R-:W-:-:S07]  /*28f0*/  ISETP.GE.AND P5, PT, R15, RZ, PT ;  /* 0x000000ff0f00720c */ /* 0x000fce0003fa6270 */
[----:B------:R-:W-:-:S06]  /*2900*/  @P1 VIADD R14, R14, 0x1 ;  /* 0x000000010e0e1836 */ /* 0x000fcc0000000000 */
[----:B------:R-:W-:-:S04]  /*2910*/  @!P5 IADD3 R14, PT, PT, -R14, RZ, RZ ;  /* 0x000000ff0e0ed210 */ /* 0x000fc80007ffe1ff */
[----:B------:R-:W-:Y:S02]  /*2920*/  SEL R27, R23, R14, !P2 ;  /* 0x0000000e171b7207 */ /* 0x000fe40005000000 */
[----:B------:R-:W-:-:S03]  /*2930*/  IADD3 R14, P3, PT, R13, R18, RZ ;  /* 0x000000120d0e7210 */ /* 0x000fc60007f7e0ff */
[----:B------:R-:W-:Y:S01]  /*2940*/  IMAD.IADD R27, R12, 0x1, R27 ;  /* 0x000000010c1b7824 */ /* 0x000fe200078e021b */
[----:B------:R-:W-:Y:S02]  /*2950*/  LEA.HI.X.SX32 R13, R13, RZ, 0x1, P3 ;  /* 0x000000ff0d0d7211 */ /* 0x000fe400018f0eff */
[C---:B0-----:R-:W-:Y:S02]  /*2960*/  LEA R16, P5, R14.reuse, UR6, 0x2 ;  /* 0x000000060e107c11 */ /* 0x041fe4000f8a10ff */
[C---:B------:R-:W-:Y:S02]  /*2970*/  ISETP.GE.AND P1, PT, R27.reuse, R3, PT ;  /* 0x000000031b00720c */ /* 0x040fe40003f26270 */
[----:B------:R-:W-:Y:S02]  /*2980*/  LEA.HI.X R17, R14, UR7, R13, 0x2, P5 ;  /* 0x000000070e117c11 */ /* 0x000fe4000a8f140d */
[----:B------:R-:W-:Y:S02]  /*2990*/  ISETP.LT.OR P1, PT, R27, RZ, P1 ;  /* 0x000000ff1b00720c */ /* 0x000fe40000f21670 */
[----:B------:R-:W-:-:S11]  /*29a0*/  ISETP.NE.AND P3, PT, R5, 0x2, PT ;  /* 0x000000020500780c */ /* 0x000fd60003f65270 */
[----:B------:R-:W-:Y:S05]  /*29b0*/  @P1 BRA `(.L_x_34) ;  /* 0x0000000000341947 */ /* 0x000fea0003800000 */
        /* <DEDUP_REMOVED lines=13> */
.L_x_34:
[----:B------:R-:W-:Y:S05]  /*2a90*/  BSYNC.RECONVERGENT B0 ;  /* 0x0000000000007941 */ /* 0x000fea0003800200 */
.L_x_33:
[----:B------:R-:W-:Y:S05]  /*2aa0*/  @!P3 BRA `(.L_x_16) ;  /* 0x000000000084b947 */ /* 0x000fea0003800000 */
[----:B------:R-:W-:Y:S01]  /*2ab0*/  IADD3 R14, PT, PT, R10, R21, RZ ;  /* 0x000000150a0e7210 */ /* 0x000fe20007ffe0ff */
[----:B------:R-:W-:Y:S03]  /*2ac0*/  BSSY.RECONVERGENT B0, `(.L_x_16) ;  /* 0x000001f000007945 */ /* 0x000fe60003800200 */
[----:B0-----:R-:W-:Y:S02]  /*2ad0*/  IABS R13, R14 ;  /* 0x0000000e000d7213 */ /* 0x001fe40000000000 */
[----:B------:R-:W-:-:S03]  /*2ae0*/  LOP3.LUT R14, R14, R19, RZ, 0x3c, !PT ;  /* 0x000000130e0e7212 */ /* 0x000fc600078e3cff */
[----:B------:R-:W-:Y:S01]  /*2af0*/  IMAD.HI.U32 R22, R22, R13, RZ ;  /* 0x0000000d16167227 */ /* 0x000fe200078e00ff */
[----:B------:R-:W-:-:S03]  /*2b00*/  ISETP.GE.AND P5, PT, R14, RZ, PT ;  /* 0x000000ff0e00720c */ /* 0x000fc60003fa6270 */
[----:B------:R-:W-:-:S04]  /*2b10*/  IMAD.MOV R15, RZ, RZ, -R22 ;  /* 0x000000ffff0f7224 */ /* 0x000fc800078e0a16 */
[----:B------:R-:W-:-:S05]  /*2b20*/  IMAD R13, R20, R15, R13 ;  /* 0x0000000f140d7224 */ /* 0x000fca00078e020d */
[----:B------:R-:W-:-:S13]  /*2b30*/  ISETP.GT.U32.AND P3, PT, R20, R13, PT ;  /* 0x0000000d1400720c */ /* 0x000fda0003f64070 */
[----:B------:R-:W-:Y:S01]  /*2b40*/  @!P3 IADD3 R13, PT, PT, R13, -R20, RZ ;  /* 0x800000140d0db210 */ /* 0x000fe20007ffe0ff */
[----:B------:R-:W-:-:S03]  /*2b50*/  @!P3 VIADD R22, R22, 0x1 ;  /* 0x000000011616b836 */ /* 0x000fc60000000000 */
        /* <DEDUP_REMOVED lines=8> */
[----:B------:R-:W-:-:S13]  /*2be0*/  ISETP.GE.AND P1, PT, R0, R3, PT ;  /* 0x000000030000720c */ /* 0x000fda0003f26270 */
[----:B------:R-:W0:Y:S01]  /*2bf0*/  @P1 LDC.64 R14, c[0x0][0x3b0] ;  /* 0x0000ec00ff0e1b82 */ /* 0x000e220000000a00 */
[----:B------:R-:W2:Y:S07]  /*2c00*/  @P1 LDG.E R13, desc[UR8][R16.64+0x8] ;  /* 0x00000808100d1981 */ /* 0x000eae000c1e1900 */
[----:B------:R-:W1:Y:S01]  /*2c10*/  @!P1 LDC.64 R18, c[0x0][0x3a8] ;  /* 0x0000ea00ff129b82 */ /* 0x000e620000000a00 */
[----:B0-----:R-:W-:-:S06]  /*2c20*/  @P1 IMAD.WIDE.U32 R14, R23, 0x4, R14 ;  /* 0x00000004170e1825 */ /* 0x001fcc00078e000e */
[----:B------:R-:W2:Y:S01]  /*2c30*/  @P1 LDG.E R14, desc[UR8][R14.64] ;  /* 0x000000080e0e1981 */ /* 0x000ea2000c1e1900 */
[----:B-1----:R-:W-:-:S04]  /*2c40*/  @!P1 IMAD.WIDE.U32 R18, R23, 0x4, R18 ;  /* 0x0000000417129825 */ /* 0x002fc800078e0012 */
[----:B--2---:R-:W-:-:S05]  /*2c50*/  @P1 FADD R13, R13, R14 ;  /* 0x0000000e0d0d1221 */ /* 0x004fca0000000000 */
[----:B------:R0:W-:Y:S04]  /*2c60*/  @P1 STG.E desc[UR8][R16.64+0x8], R13 ;  /* 0x0000080d10001986 */ /* 0x0001e8000c101908 */
[----:B------:R-:W2:Y:S04]  /*2c70*/  @!P1 LDG.E R18, desc[UR8][R18.64] ;  /* 0x0000000812129981 */ /* 0x000ea8000c1e1900 */
[----:B------:R-:W2:Y:S02]  /*2c80*/  @!P1 LDG.E R21, desc[UR8][R16.64+0x8] ;  /* 0x0000080810159981 */ /* 0x000ea4000c1e1900 */
[----:B--2---:R-:W-:-:S05]  /*2c90*/  @!P1 FADD R21, R18, R21 ;  /* 0x0000001512159221 */ /* 0x004fca0000000000 */
[----:B------:R0:W-:Y:S02]  /*2ca0*/  @!P1 STG.E desc[UR8][R16.64+0x8], R21 ;  /* 0x0000081510009986 */ /* 0x0001e4000c101908 */
.L_x_35:
[----:B------:R-:W-:Y:S05]  /*2cb0*/  BSYNC.RECONVERGENT B0 ;  /* 0x0000000000007941 */ /* 0x000fea0003800200 */
.L_x_16:
[----:B012---:R-:W0:Y:S01]  /*2cc0*/  LDC R17, c[0x0][0x394] ;  /* 0x0000e500ff117b82 */ /* 0x007e220000000800 */
[----:B------:R-:W-:Y:S02]  /*2cd0*/  IABS R20, R10 ;  /* 0x0000000a00147213 */ /* 0x000fe40000000000 */
[----:B0-----:R-:W-:-:S04]  /*2ce0*/  IABS R19, R17 ;  /* 0x0000001100137213 */ /* 0x001fc80000000000 */
[----:B------:R-:W0:Y:S08]  /*2cf0*/  I2F.RP R16, R19 ;  /* 0x0000001300107306 */ /* 0x000e300000209400 */
[----:B0-----:R-:W0:Y:S02]  /*2d00*/  MUFU.RCP R16, R16 ;  /* 0x0000001000107308 */ /* 0x001e240000001000 */
[----:B0-----:R-:W-:-:S06]  /*2d10*/  VIADD R18, R16, 0xffffffe ;  /* 0x0ffffffe10127836 */ /* 0x001fcc0000000000 */
[----:B------:R-:W0:Y:S02]  /*2d20*/  F2I.FTZ.U32.TRUNC.NTZ R15, R18 ;  /* 0x00000012000f7305 */ /* 0x000e24000021f000 */
[----:B0-----:R-:W-:-:S05]  /*2d30*/  IADD3 R14, PT, PT, RZ, -R15, RZ ;  /* 0x8000000fff0e7210 */ /* 0x001fca0007ffe0ff */
[----:B------:R-:W-:Y:S02]  /*2d40*/  IMAD R13, R14, R19, RZ ;  /* 0x000000130e0d7224 */ /* 0x000fe400078e02ff */
[----:B------:R-:W-:-:S04]  /*2d50*/  IMAD.MOV.U32 R14, RZ, RZ, RZ ;  /* 0x000000ffff0e7224 */ /* 0x000fc800078e00ff */
[----:B------:R-:W-:Y:S01]  /*2d60*/  IMAD.HI.U32 R13, R15, R13, R14 ;  /* 0x0000000d0f0d7227 */ /* 0x000fe200078e000e */
[----:B------:R-:W-:-:S05]  /*2d70*/  MOV R14, R20 ;  /* 0x00000014000e7202 */ /* 0x000fca0000000f00 */
[----:B------:R-:W-:-:S04]  /*2d80*/  IMAD.HI.U32 R13, R13, R14, RZ ;  /* 0x0000000e0d0d7227 */ /* 0x000fc800078e00ff */
[----:B------:R-:W-:-:S04]  /*2d90*/  IMAD.MOV R15, RZ, RZ, -R13 ;  /* 0x000000ffff0f7224 */ /* 0x000fc800078e0a0d */
[----:B------:R-:W-:-:S05]  /*2da0*/  IMAD R14, R19, R15, R14 ;  /* 0x0000000f130e7224 */ /* 0x000fca00078e020e */
[----:B------:R-:W-:-:S13]  /*2db0*/  ISETP.GT.U32.AND P2, PT, R19, R14, PT ;  /* 0x0000000e1300720c */ /* 0x000fda0003f44070 */
[-C--:B------:R-:W-:Y:S01]  /*2dc0*/  @!P2 IADD3 R14, PT, PT, R14, -R19.reuse, RZ ;  /* 0x800000130e0ea210 */ /* 0x080fe20007ffe0ff */
[----:B------:R-:W-:Y:S01]  /*2dd0*/  @!P2 VIADD R13, R13, 0x1 ;  /* 0x000000010d0da836 */ /* 0x000fe20000000000 */
[----:B------:R-:W-:Y:S02]  /*2de0*/  ISETP.NE.AND P2, PT, R17, RZ, PT ;  /* 0x000000ff1100720c */ /* 0x000fe40003f45270 */
[----:B------:R-:W-:Y:S02]  /*2df0*/  ISETP.GE.U32.AND P1, PT, R14, R19, PT ;  /* 0x000000130e00720c */ /* 0x000fe40003f26070 */
[----:B------:R-:W-:-:S04]  /*2e00*/  LOP3.LUT R14, R10, R17, RZ, 0x3c, !PT ;  /* 0x000000110a0e7212 */ /* 0x000fc800078e3cff */
[----:B------:R-:W-:-:S07]  /*2e10*/  ISETP.GE.AND P3, PT, R14, RZ, PT ;  /* 0x000000ff0e00720c */ /* 0x000fce0003f66270 */
[----:B------:R-:W-:-:S06]  /*2e20*/  @P1 IADD3 R13, PT, PT, R13, 0x1, RZ ;  /* 0x000000010d0d1810 */ /* 0x000fcc0007ffe0ff */
[----:B------:R-:W-:Y:S01]  /*2e30*/  @!P3 IMAD.MOV R13, RZ, RZ, -R13 ;  /* 0x000000ffff0db224 */ /* 0x000fe200078e0a0d */
[----:B------:R-:W-:-:S04]  /*2e40*/  @!P2 LOP3.LUT R13, RZ, R17, RZ, 0x33, !PT ;  /* 0x00000011ff0da212 */ /* 0x000fc800078e33ff */
[----:B------:R-:W-:-:S13]  /*2e50*/  ISETP.GE.AND P1, PT, R13, 0x2, PT ;  /* 0x000000020d00780c */ /* 0x000fda0003f26270 */
[----:B------:R-:W-:Y:S05]  /*2e60*/  @!P1 BRA `(.L_x_36) ;  /* 0x0000001000f49947 */ /* 0x000fea0003800000 */
[----:B------:R-:W-:Y:S05]  /*2e70*/  @!P4 BRA `(.L_x_37) ;  /* 0x00000034000cc947 */ /* 0x000fea0003800000 */
[----:B------:R-:W0:Y:S01]  /*2e80*/  LDCU.64 UR6, c[0x0][0x388] ;  /* 0x00007100ff0677ac */ /* 0x000e220008000a00 */
[----:B------:R-:W-:Y:S01]  /*2e90*/  IMAD R9, R0, R9, RZ ;  /* 0x0000000900097224 */ /* 0x000fe200078e02ff */
[----:B------:R-:W-:-:S03]  /*2ea0*/  UMOV UR4, 0x1 ;  /* 0x0000000100047882 */ /* 0x000fc60000000000 */
[----:B------:R-:W-:Y:S01]  /*2eb0*/  IMAD R9, R9, R8, RZ ;  /* 0x0000000809097224 */ /* 0x000fe200078e02ff */
[----:B0-----:R-:W-:-:S04]  /*2ec0*/  UIADD3 UR6, UPT, UPT, UR6, -0x1, URZ ;  /* 0xffffffff06067890 */ /* 0x001fc8000fffe0ff */
[----:B------:R-:W-:-:S06]  /*2ed0*/  UIMAD UR6, UR6, UR7, URZ ;  /* 0x00000007060672a4 */ /* 0x000fcc000f8e02ff */
[----:B------:R-:W-:-:S04]  /*2ee0*/  IMAD R8, R9, UR6, R9 ;  /* 0x0000000609087c24 */ /* 0x000fc8000f8e0209 */
[----:B------:R-:W-:-:S07]  /*2ef0*/  IMAD R8, R11, UR5, R8 ;  /* 0x000000050b087c24 */ /* 0x000fce000f8e0208 */
.L_x_54:
[----:B------:R-:W-:Y:S01]  /*2f00*/  VIADD R14, R11, 0xffffffff ;  /* 0xffffffff0b0e7836 */ /* 0x000fe20000000000 */
[----:B-1----:R-:W-:Y:S01]  /*2f10*/  IADD3 R9, PT, PT, R12, UR4, RZ ;  /* 0x000000040c097c10 */ /* 0x002fe2000fffe0ff */
[----:B------:R-:W-:Y:S01]  /*2f20*/  UIADD3 UR4, UPT, UPT, UR4, 0x1, URZ ;  /* 0x0000000104047890 */ /* 0x000fe2000fffe0ff */
[----:B0-----:R-:W-:Y:S02]  /*2f30*/  HFMA2 R19, -RZ, RZ, 0, 0 ;  /* 0x00000000ff137431 */ /* 0x001fe400000001ff */
[----:B------:R-:W-:-:S03]  /*2f40*/  ISETP.GE.U32.AND P1, PT, R14, 0x3, PT ;  /* 0x000000030e00780c */ /* 0x000fc60003f26070 */
[----:B------:R-:W-:-:S10]  /*2f50*/  ISETP.NE.AND P5, PT, R13, UR4, PT ;  /* 0x000000040d007c0c */ /* 0x000fd4000bfa5270 */
[----:B--2---:R-:W-:Y:S05]  /*2f60*/  @!P1 BRA `(.L_x_38) ;  /* 0x0000000800b09947 */ /* 0x004fea0003800000 */
[----:B------:R-:W0:Y:S01]  /*2f70*/  LDC R14, c[0x0][0x394] ;  /* 0x0000e500ff0e7b82 */ /* 0x000e220000000800 */
[----:B------:R-:W-:Y:S01]  /*2f80*/  IMAD.MOV.U32 R21, RZ, RZ, RZ ;  /* 0x000000ffff157224 */ /* 0x000fe200078e00ff */
[----:B------:R-:W1:Y:S01]  /*2f90*/  LDCU.64 UR6, c[0x0][0x3b8] ;  /* 0x00007700ff0677ac */ /* 0x000e620008000a00 */
[----:B0-----:R-:W-:-:S04]  /*2fa0*/  IABS R18, R14 ;  /* 0x0000000e00127213 */ /* 0x001fc80000000000 */
[----:B------:R-:W0:Y:S08]  /*2fb0*/  I2F.RP R16, R18 ;  /* 0x0000001200107306 */ /* 0x000e300000209400 */
[----:B0-----:R-:W0:Y:S02]  /*2fc0*/  MUFU.RCP R16, R16 ;  /* 0x0000001000107308 */ /* 0x001e240000001000 */
[----:B0-----:R-:W-:-:S06]  /*2fd0*/  VIADD R14, R16, 0xffffffe ;  /* 0x0ffffffe100e7836 */ /* 0x001fcc0000000000 */
[----:B------:R0:W2:Y:S02]  /*2fe0*/  F2I.FTZ.U32.TRUNC.NTZ R15, R14 ;  /* 0x0000000e000f7305 */ /* 0x0000a4000021f000 */
[----:B0-----:R-:W-:Y:S02]  /*2ff0*/  MOV R14, RZ ;  /* 0x000000ff000e7202 */ /* 0x001fe40000000f00 */
[----:B--2---:R-:W-:-:S05]  /*3000*/  IADD3 R19, PT, PT, RZ, -R15, RZ ;  /* 0x8000000fff137210 */ /* 0x004fca0007ffe0ff */
[----:B------:R-:W-:-:S04]  /*3010*/  IMAD R19, R19, R18, RZ ;  /* 0x0000001213137224 */ /* 0x000fc800078e02ff */
[----:B-1----:R-:W-:-:S07]  /*3020*/  IMAD.HI.U32 R19, R15, R19, R14 ;  /* 0x000000130f137227 */ /* 0x002fce00078e000e */
.L_x_47:
[----:B0-----:R-:W0:Y:S01]  /*3030*/  LDC R20, c[0x0][0x394] ;  /* 0x0000e500ff147b82 */ /* 0x001e220000000800 */
[----:B-1----:R-:W-:Y:S01]  /*3040*/  IMAD R23, R10, R21, RZ ;  /* 0x000000150a177224 */ /* 0x002fe200078e02ff */
        /* <DEDUP_REMOVED lines=17> */
[----:B--2---:R-:W-:-:S04]  /*3160*/  IADD3 R25, PT, PT, R9, R14, RZ ;  /* 0x0000000e09197210 */ /* 0x004fc80007ffe0ff */
[----:B------:R-:W-:-:S04]  /*3170*/  ISETP.GE.AND P1, PT, R25, R3, PT ;  /* 0x000000031900720c */ /* 0x000fc80003f26270 */
[----:B------:R-:W-:-:S13]  /*3180*/  ISETP.LT.OR P1, PT, R25, RZ, P1 ;  /* 0x000000ff1900720c */ /* 0x000fda0000f21670 */
[----:B------:R-:W-:Y:S05]  /*3190*/  @P1 BRA `(.L_x_40) ;  /* 0x0000000000481947 */ /* 0x000fea0003800000 */
[----:B------:R-:W0:Y:S01]  /*31a0*/  LDC.64 R18, c[0x0][0x3b0] ;  /* 0x0000ec00ff127b82 */ /* 0x000e220000000a00 */
[----:B------:R-:W-:Y:S01]  /*31b0*/  ISETP.GE.AND P1, PT, R0, R3, PT ;  /* 0x000000030000720c */ /* 0x000fe20003f26270 */
[----:B------:R-:W-:-:S06]  /*31c0*/  IMAD.IADD R27, R8, 0x1, R21 ;  /* 0x00000001081b7824 */ /* 0x000fcc00078e0215 */
[----:B------:R-:W1:Y:S08]  /*31d0*/  LDC.64 R16, c[0x0][0x3b8] ;  /* 0x0000ee00ff107b82 */ /* 0x000e700000000a00 */
[----:B------:R-:W2:Y:S01]  /*31e0*/  @!P1 LDC.64 R14, c[0x0][0x3a8] ;  /* 0x0000ea00ff0e9b82 */ /* 0x000ea20000000a00 */
[----:B0-----:R-:W-:-:S06]  /*31f0*/  @P1 IMAD.WIDE.U32 R18, R25, 0x4, R18 ;  /* 0x0000000419121825 */ /* 0x001fcc00078e0012 */
[----:B------:R-:W3:Y:S01]  /*3200*/  @P1 LDG.E R19, desc[UR8][R18.64] ;  /* 0x0000000812131981 */ /* 0x000ee2000c1e1900 */
[----:B-1----:R-:W-:-:S05]  /*3210*/  @P1 IMAD.WIDE R16, R27, 0x4, R16 ;  /* 0x000000041b101825 */ /* 0x002fca00078e0210 */
[----:B------:R-:W3:Y:S01]  /*3220*/  @P1 LDG.E R26, desc[UR8][R16.64] ;  /* 0x00000008101a1981 */ /* 0x000ee2000c1e1900 */
[----:B--2---:R-:W-:Y:S02]  /*3230*/  @!P1 IMAD.WIDE.U32 R28, R25, 0x4, R14 ;  /* 0x00000004191c9825 */ /* 0x004fe400078e000e */
[----:B------:R-:W0:Y:S02]  /*3240*/  @!P1 LDC.64 R14, c[0x0][0x3b8] ;  /* 0x0000ee00ff0e9b82 */ /* 0x000e240000000a00 */
[----:B0-----:R-:W-:-:S04]  /*3250*/  @!P1 IMAD.WIDE R14, R27, 0x4, R14 ;  /* 0x000000041b0e9825 */ /* 0x001fc800078e020e */
[----:B---3--:R-:W-:-:S05]  /*3260*/  @P1 FADD R25, R26, R19 ;  /* 0x000000131a191221 */ /* 0x008fca0000000000 */
[----:B------:R0:W-:Y:S04]  /*3270*/  @P1 STG.E desc[UR8][R16.64], R25 ;  /* 0x0000001910001986 */ /* 0x0001e8000c101908 */
[----:B------:R-:W2:Y:S04]  /*3280*/  @!P1 LDG.E R28, desc[UR8][R28.64] ;  /* 0x000000081c1c9981 */ /* 0x000ea8000c1e1900 */
[----:B------:R-:W2:Y:S02]  /*3290*/  @!P1 LDG.E R27, desc[UR8][R14.64] ;  /* 0x000000080e1b9981 */ /* 0x000ea4000c1e1900 */
[----:B--2---:R-:W-:-:S05]  /*32a0*/  @!P1 FADD R27, R28, R27 ;  /* 0x0000001b1c1b9221 */ /* 0x004fca0000000000 */
[----:B------:R0:W-:Y:S02]  /*32b0*/  @!P1 STG.E desc[UR8][R14.64], R27 ;  /* 0x0000001b0e009986 */ /* 0x0001e4000c101908 */
.L_x_40:
[----:B------:R-:W-:Y:S05]  /*32c0*/  BSYNC.RECONVERGENT B0 ;  /* 0x0000000000007941 */ /* 0x000fea0003800200 */
.L_x_39:
[----:B0-----:R-:W0:Y:S01]  /*32d0*/  I2F.RP R16, R22 ;  /* 0x0000001600107306 */ /* 0x001e220000209400 */
[----:B------:R-:W-:Y:S01]  /*32e0*/  IADD3 R23, PT, PT, R10, R23, RZ ;  /* 0x000000170a177210 */ /* 0x000fe20007ffe0ff */
[----:B------:R-:W-:Y:S01]  /*32f0*/  BSSY.RECONVERGENT B0, `(.L_x_41) ;  /* 0x000004f000007945 */ /* 0x000fe20003800200 */
[----:B------:R-:W-:Y:S02]  /*3300*/  MOV R14, RZ ;  /* 0x000000ff000e7202 */ /* 0x000fe40000000f00 */
[----:B------:R-:W-:-:S03]  /*3310*/  IABS R18, R23 ;  /* 0x0000001700127213 */ /* 0x000fc60000000000 */
[----:B0-----:R-:W0:Y:S02]  /*3320*/  MUFU.RCP R16, R16 ;  /* 0x0000001000107308 */ /* 0x001e240000001000 */
[----:B0-----:R-:W-:-:S06]  /*3330*/  IADD3 R17, PT, PT, R16, 0xffffffe, RZ ;  /* 0x0ffffffe10117810 */ /* 0x001fcc0007ffe0ff */
[----:B------:R0:W1:Y:S02]  /*3340*/  F2I.FTZ.U32.TRUNC.NTZ R15, R17 ;  /* 0x00000011000f7305 */ /* 0x000064000021f000 */
[----:B0-----:R-:W-:Y:S01]  /*3350*/  IMAD.IADD R17, R10, 0x1, R23 ;  /* 0x000000010a117824 */ /* 0x001fe200078e0217 */
[----:B------:R-:W-:-:S03]  /*3360*/  LOP3.LUT R23, R23, R20, RZ, 0x3c, !PT ;  /* 0x0000001417177212 */ /* 0x000fc600078e3cff */
[----:B------:R-:W-:Y:S01]  /*3370*/  IMAD.IADD R25, R10, 0x1, R17 ;  /* 0x000000010a197824 */ /* 0x000fe200078e0211 */
[----:B------:R-:W-:Y:S01]  /*3380*/  IABS R27, R17 ;  /* 0x00000011001b7213 */ /* 0x000fe20000000000 */
[----:B-1----:R-:W-:Y:S01]  /*3390*/  IMAD.MOV R19, RZ, RZ, -R15 ;  /* 0x000000ffff137224 */ /* 0x002fe200078e0a0f */
[----:B------:R-:W-:Y:S02]  /*33a0*/  LOP3.LUT R17, R17, R20, RZ, 0x3c, !PT ;  /* 0x0000001411117212 */ /* 0x000fe400078e3cff */
[----:B------:R-:W-:Y:S01]  /*33b0*/  IABS R29, R25 ;  /* 0x00000019001d7213 */ /* 0x000fe20000000000 */
[----:B------:R-:W-:Y:S01]  /*33c0*/  IMAD R19, R19, R22, RZ ;  /* 0x0000001613137224 */ /* 0x000fe200078e02ff */
[----:B------:R-:W-:-:S03]  /*33d0*/  LOP3.LUT R20, R25, R20, RZ, 0x3c, !PT ;  /* 0x0000001419147212 */ /* 0x000fc600078e3cff */
[----:B------:R-:W-:-:S04]  /*33e0*/  IMAD.HI.U32 R19, R15, R19, R14 ;  /* 0x000000130f137227 */ /* 0x000fc800078e000e */
[----:B------:R-:W-:Y:S01]  /*33f0*/  IMAD.MOV.U32 R15, RZ, RZ, R18 ;  /* 0x000000ffff0f7224 */ /* 0x000fe200078e0012 */
[----:B------:R-:W-:-:S03]  /*3400*/  MOV R18, R22 ;  /* 0x0000001600127202 */ /* 0x000fc60000000f00 */
[----:B------:R-:W-:-:S05]  /*3410*/  IMAD.HI.U32 R16, R19, R15, RZ ;  /* 0x0000000f13107227 */ /* 0x000fca00078e00ff */
[----:B------:R-:W-:-:S05]  /*3420*/  IADD3 R14, PT, PT, -R16, RZ, RZ ;  /* 0x000000ff100e7210 */ /* 0x000fca0007ffe1ff */
[----:B------:R-:W-:Y:S02]  /*3430*/  IMAD R15, R22, R14, R15 ;  /* 0x0000000e160f7224 */ /* 0x000fe400078e020f */
[----:B------:R-:W-:-:S03]  /*3440*/  IMAD.HI.U32 R14, R19, R27, RZ ;  /* 0x0000001b130e7227 */ /* 0x000fc600078e00ff */
[----:B------:R-:W-:-:S13]  /*3450*/  ISETP.GT.U32.AND P3, PT, R18, R15, PT ;  /* 0x0000000f1200720c */ /* 0x000fda0003f64070 */
[----:B------:R-:W-:Y:S02]  /*3460*/  @!P3 IADD3 R15, PT, PT, R15, -R22, RZ ;  /* 0x800000160f0fb210 */ /* 0x000fe40007ffe0ff */
[----:B------:R-:W-:Y:S02]  /*3470*/  @!P3 IADD3 R16, PT, PT, R16, 0x1, RZ ;  /* 0x000000011010b810 */ /* 0x000fe40007ffe0ff */
[----:B------:R-:W-:Y:S02]  /*3480*/  ISETP.GE.U32.AND P1, PT, R15, R18, PT ;  /* 0x000000120f00720c */ /* 0x000fe40003f26070 */
[----:B------:R-:W-:-:S05]  /*3490*/  IADD3 R15, PT, PT, -R14, RZ, RZ ;  /* 0x000000ff0e0f7210 */ /* 0x000fca0007ffe1ff */
[----:B------:R-:W-:Y:S02]  /*34a0*/  IMAD R27, R22, R15, R27 ;  /* 0x0000000f161b7224 */ /* 0x000fe400078e021b */
[----:B------:R-:W-:-:S03]  /*34b0*/  IMAD.HI.U32 R15, R19, R29, RZ ;  /* 0x0000001d130f7227 */ /* 0x000fc600078e00ff */
[----:B------:R-:W-:Y:S02]  /*34c0*/  ISETP.GT.U32.AND P6, PT, R18, R27, PT ;  /* 0x0000001b1200720c */ /* 0x000fe40003fc4070 */
[----:B------:R-:W-:Y:S02]  /*34d0*/  IADD3 R26, PT, PT, -R15, RZ, RZ ;  /* 0x000000ff0f1a7210 */ /* 0x000fe40007ffe1ff */
[----:B------:R-:W-:-:S03]  /*34e0*/  @P1 IADD3 R16, PT, PT, R16, 0x1, RZ ;  /* 0x0000000110101810 */ /* 0x000fc60007ffe0ff */
[----:B------:R-:W-:-:S05]  /*34f0*/  IMAD R29, R22, R26, R29 ;  /* 0x0000001a161d7224 */ /* 0x000fca00078e021d */
[----:B------:R-:W-:Y:S01]  /*3500*/  ISETP.GT.U32.AND P3, PT, R18, R29, PT ;  /* 0x0000001d1200720c */ /* 0x000fe20003f64070 */
[----:B------:R-:W-:Y:S02]  /*3510*/  @!P6 IMAD.IADD R27, R27, 0x1, -R22 ;  /* 0x000000011b1be824 */ /* 0x000fe400078e0a16 */
[----:B------:R-:W-:-:S03]  /*3520*/  @!P6 VIADD R14, R14, 0x1 ;  /* 0x000000010e0ee836 */ /* 0x000fc60000000000 */
[----:B------:R-:W-:-:S07]  /*3530*/  ISETP.GE.U32.AND P1, PT, R27, R18, PT ;  /* 0x000000121b00720c */ /* 0x000fce0003f26070 */
[----:B------:R-:W-:Y:S02]  /*3540*/  @!P3 IADD3 R29, PT, PT, R29, -R22, RZ ;  /* 0x800000161d1db210 */ /* 0x000fe40007ffe0ff */
[----:B------:R-:W-:Y:S02]  /*3550*/  @!P3 IADD3 R15, PT, PT, R15, 0x1, RZ ;  /* 0x000000010f0fb810 */ /* 0x000fe40007ffe0ff */
[----:B------:R-:W-:Y:S02]  /*3560*/  ISETP.GE.U32.AND P6, PT, R29, R18, PT ;  /* 0x000000121d00720c */ /* 0x000fe40003fc6070 */
[----:B------:R-:W-:Y:S02]  /*3570*/  ISETP.GE.AND P3, PT, R23, RZ, PT ;  /* 0x000000ff1700720c */ /* 0x000fe40003f66270 */
[----:B------:R-:W-:Y:S02]  /*3580*/  @P1 IADD3 R14, PT, PT, R14, 0x1, RZ ;  /* 0x000000010e0e1810 */ /* 0x000fe40007ffe0ff */
[----:B------:R-:W-:-:S02]  /*3590*/  ISETP.GE.AND P1, PT, R17, RZ, PT ;  /* 0x000000ff1100720c */ /* 0x000fc40003f26270 */
[----:B------:R-:W-:-:S05]  /*35a0*/  SHF.R.S32.HI R22, RZ, 0x1f, R8 ;  /* 0x0000001fff167819 */ /* 0x000fca0000011408 */
[----:B------:R-:W-:Y:S01]  /*35b0*/  @P6 VIADD R15, R15, 0x1 ;  /* 0x000000010f0f6836 */ /* 0x000fe20000000000 */
[----:B------:R-:W-:Y:S02]  /*35c0*/  ISETP.GE.AND P6, PT, R20, RZ, PT ;  /* 0x000000ff1400720c */ /* 0x000fe40003fc6270 */
[----:B------:R-:W-:-:S03]  /*35d0*/  @!P3 IADD3 R16, PT, PT, -R16, RZ, RZ ;  /* 0x000000ff1010b210 */ /* 0x000fc60007ffe1ff */
[----:B------:R-:W-:Y:S02]  /*35e0*/  @!P1 IADD3 R14, PT, PT, -R14, RZ, RZ ;  /* 0x000000ff0e0e9210 */ /* 0x000fe40007ffe1ff */
[C---:B------:R-:W-:Y:S02]  /*35f0*/  SEL R16, R24.reuse, R16, !P2 ;  /* 0x0000001018107207 */ /* 0x040fe40005000000 */
[----:B------:R-:W-:Y:S02]  /*3600*/  SEL R14, R24, R14, !P2 ;  /* 0x0000000e180e7207 */ /* 0x000fe40005000000 */
[C---:B------:R-:W-:Y:S02]  /*3610*/  IADD3 R27, PT, PT, R9.reuse, R16, RZ ;  /* 0x00000010091b7210 */ /* 0x040fe40007ffe0ff */
[----:B------:R-:W-:Y:S01]  /*3620*/  @!P6 IMAD.MOV R15, RZ, RZ, -R15 ;  /* 0x000000ffff0fe224 */ /* 0x000fe200078e0a0f */
[----:B------:R-:W-:-:S04]  /*3630*/  IADD3 R23, PT, PT, R9, R14, RZ ;  /* 0x0000000e09177210 */ /* 0x000fc80007ffe0ff */
[----:B------:R-:W-:Y:S02]  /*3640*/  SEL R20, R24, R15, !P2 ;  /* 0x0000000f18147207 */ /* 0x000fe40005000000 */
[----:B------:R-:W-:Y:S02]  /*3650*/  ISETP.GE.AND P2, PT, R27, R3, PT ;  /* 0x000000031b00720c */ /* 0x000fe40003f46270 */
[----:B------:R-:W-:Y:S01]  /*3660*/  IADD3 R15, P1, PT, R8, R21, RZ ;  /* 0x00000015080f7210 */ /* 0x000fe20007f3e0ff */
[----:B------:R-:W-:Y:S01]  /*3670*/  IMAD.IADD R20, R9, 0x1, R20 ;  /* 0x0000000109147824 */ /* 0x000fe200078e0214 */
[----:B------:R-:W-:Y:S02]  /*3680*/  ISETP.LT.OR P2, PT, R27, RZ, P2 ;  /* 0x000000ff1b00720c */ /* 0x000fe40001741670 */
[----:B------:R-:W-:Y:S02]  /*3690*/  LEA.HI.X.SX32 R22, R21, R22, 0x1, P1 ;  /* 0x0000001615167211 */ /* 0x000fe400008f0eff */
[----:B------:R-:W-:-:S02]  /*36a0*/  ISETP.GE.AND P3, PT, R23, R3, PT ;  /* 0x000000031700720c */ /* 0x000fc40003f66270 */
[C---:B------:R-:W-:Y:S02]  /*36b0*/  ISETP.GE.AND P1, PT, R20.reuse, R3, PT ;  /* 0x000000031400720c */ /* 0x040fe40003f26270 */
[----:B------:R-:W-:Y:S02]  /*36c0*/  LEA R16, P6, R15, UR6, 0x2 ;  /* 0x000000060f107c11 */ /* 0x000fe4000f8c10ff */
[----:B------:R-:W-:Y:S02]  /*36d0*/  ISETP.LT.OR P3, PT, R23, RZ, P3 ;  /* 0x000000ff1700720c */ /* 0x000fe40001f61670 */
[----:B------:R-:W-:Y:S02]  /*36e0*/  ISETP.LT.OR P1, PT, R20, RZ, P1 ;  /* 0x000000ff1400720c */ /* 0x000fe40000f21670 */
[----:B------:R-:W-:Y:S01]  /*36f0*/  LEA.HI.X R17, R15, UR7, R22, 0x2, P6 ;  /* 0x000000070f117c11 */ /* 0x000fe2000b0f1416 */
[----:B------:R-:W-:Y:S10]  /*3700*/  @P2 BRA `(.L_x_42) ;  /* 0x0000000000342947 */ /* 0x000ff40003800000 */
        /* <DEDUP_REMOVED lines=13> */
.L_x_42:
[----:B------:R-:W-:Y:S05]  /*37e0*/  BSYNC.RECONVERGENT B0 ;  /* 0x0000000000007941 */ /* 0x000fea0003800200 */
.L_x_41:
[----:B------:R-:W-:Y:S04]  /*37f0*/  BSSY.RECONVERGENT B0, `(.L_x_43) ;  /* 0x000000f000007945 */ /* 0x000fe80003800200 */
[----:B------:R-:W-:Y:S05]  /*3800*/  @P3 BRA `(.L_x_44) ;  /* 0x0000000000343947 */ /* 0x000fea0003800000 */
[----:B------:R-:W-:-:S13]  /*3810*/  ISETP.GE.AND P2, PT, R0, R3, PT ;  /* 0x000000030000720c */ /* 0x000fda0003f46270 */
[----:B------:R-:W1:Y:S01]  /*3820*/  @P2 LDC.64 R14, c[0x0][0x3b0] ;  /* 0x0000ec00ff0e2b82 */ /* 0x000e620000000a00 */
[----:B------:R-:W0:Y:S01]  /*3830*/  @P2 LDG.E R22, desc[UR8][R16.64+0x8] ;  /* 0x0000080810162981 */ /* 0x000e22000c1e1900 */
[----:B-1----:R-:W-:-:S06]  /*3840*/  @P2 IMAD.WIDE.U32 R24, R23, 0x4, R14 ;  /* 0x0000000417182825 */ /* 0x002fcc00078e000e */
[----:B------:R-:W1:Y:S01]  /*3850*/  @!P2 LDC.64 R14, c[0x0][0x3a8] ;  /* 0x0000ea00ff0eab82 */ /* 0x000e620000000a00 */
[----:B------:R-:W0:Y:S01]  /*3860*/  @P2 LDG.E R25, desc[UR8][R24.64] ;  /* 0x0000000818192981 */ /* 0x000e22000c1e1900 */
[----:B-1----:R-:W-:-:S04]  /*3870*/  @!P2 IMAD.WIDE.U32 R14, R23, 0x4, R14 ;  /* 0x00000004170ea825 */ /* 0x002fc800078e000e */
[----:B0-----:R-:W-:-:S05]  /*3880*/  @P2 FADD R27, R22, R25 ;  /* 0x00000019161b2221 */ /* 0x001fca0000000000 */
[----:B------:R1:W-:Y:S04]  /*3890*/  @P2 STG.E desc[UR8][R16.64+0x8], R27 ;  /* 0x0000081b10002986 */ /* 0x0003e8000c101908 */
[----:B------:R-:W2:Y:S04]  /*38a0*/  @!P2 LDG.E R14, desc[UR8][R14.64] ;  /* 0x000000080e0ea981 */ /* 0x000ea8000c1e1900 */
[----:B------:R-:W2:Y:S02]  /*38b0*/  @!P2 LDG.E R23, desc[UR8][R16.64+0x8] ;  /* 0x000008081017a981 */ /* 0x000ea4000c1e1900 */
[----:B--2---:R-:W-:-:S05]  /*38c0*/  @!P2 FADD R23, R14, R23 ;  /* 0x000000170e17a221 */ /* 0x004fca0000000000 */
[----:B------:R1:W-:Y:S02]  /*38d0*/  @!P2 STG.E desc[UR8][R16.64+0x8], R23 ;  /* 0x000008171000a986 */ /* 0x0003e4000c101908 */
.L_x_44:
[----:B------:R-:W-:Y:S05]  /*38e0*/  BSYNC.RECONVERGENT B0 ;  /* 0x0000000000007941 */ /* 0x000fea0003800200 */
.L_x_43:
[----:B------:R-:W-:Y:S04]  /*38f0*/  BSSY.RECONVERGENT B0, `(.L_x_45) ;  /* 0x000000f000007945 */ /* 0x000fe80003800200 */
[----:B------:R-:W-:Y:S05]  /*3900*/  @P1 BRA `(.L_x_46) ;  /* 0x0000000000341947 */ /* 0x000fea0003800000 */
[----:B------:R-:W-:-:S13]  /*3910*/  ISETP.GE.AND P1, PT, R0, R3, PT ;  /* 0x000000030000720c */ /* 0x000fda0003f26270 */
[----:B------:R-:W1:Y:S01]  /*3920*/  @P1 LDC.64 R14, c[0x0][0x3b0] ;  /* 0x0000ec00ff0e1b82 */ /* 0x000e620000000a00 */
[----:B------:R-:W2:Y:S01]  /*3930*/  @P1 LDG.E R24, desc[UR8][R16.64+0xc] ;  /* 0x00000c0810181981 */ /* 0x000ea2000c1e1900 */
[----:B-1----:R-:W-:-:S06]  /*3940*/  @P1 IMAD.WIDE.U32 R22, R20, 0x4, R14 ;  /* 0x0000000414161825 */ /* 0x002fcc00078e000e */
[----:B------:R-:W1:Y:S01]  /*3950*/  @!P1 LDC.64 R14, c[0x0][0x3a8] ;  /* 0x0000ea00ff0e9b82 */ /* 0x000e620000000a00 */
[----:B------:R-:W2:Y:S01]  /*3960*/  @P1 LDG.E R23, desc[UR8][R22.64] ;  /* 0x0000000816171981 */ /* 0x000ea2000c1e1900 */
[----:B-1----:R-:W-:-:S04]  /*3970*/  @!P1 IMAD.WIDE.U32 R14, R20, 0x4, R14 ;  /* 0x00000004140e9825 */ /* 0x002fc800078e000e */
[----:B--2---:R-:W-:-:S05]  /*3980*/  @P1 FADD R25, R24, R23 ;  /* 0x0000001718191221 */ /* 0x004fca0000000000 */
[----:B------:R2:W-:Y:S04]  /*3990*/  @P1 STG.E desc[UR8][R16.64+0xc], R25 ;  /* 0x00000c1910001986 */ /* 0x0005e8000c101908 */
[----:B------:R-:W3:Y:S04]  /*39a0*/  @!P1 LDG.E R14, desc[UR8][R14.64] ;  /* 0x000000080e0e9981 */ /* 0x000ee8000c1e1900 */
[----:B0-----:R-:W3:Y:S02]  /*39b0*/  @!P1 LDG.E R27, desc[UR8][R16.64+0xc] ;  /* 0x00000c08101b9981 */ /* 0x001ee4000c1e1900 */
[----:B---3--:R-:W-:-:S05]  /*39c0*/  @!P1 FADD R27, R14, R27 ;  /* 0x0000001b0e1b9221 */ /* 0x008fca0000000000 */
[----:B------:R2:W-:Y:S02]  /*39d0*/  @!P1 STG.E desc[UR8][R16.64+0xc], R27 ;  /* 0x00000c1b10009986 */ /* 0x0005e4000c101908 */
.L_x_46:
[----:B------:R-:W-:Y:S05]  /*39e0*/  BSYNC.RECONVERGENT B0 ;  /* 0x0000000000007941 */ /* 0x000fea0003800200 */
.L_x_45:
[----:B------:R-:W-:-:S04]  /*39f0*/  IADD3 R21, PT, PT, R21, 0x4, RZ ;  /* 0x0000000415157810 */ /* 0x000fc80007ffe0ff */
[----:B------:R-:W-:-:S13]  /*3a00*/  ISETP.NE.AND P1, PT, R21, R6, PT ;  /* 0x000000061500720c */ /* 0x000fda0003f25270 */
[----:B------:R-:W-:Y:S05]  /*3a10*/  @P1 BRA `(.L_x_47) ;  /* 0xfffffff400841947 */ /* 0x000fea000383ffff */
[----:B------:R-:W-:-:S07]  /*3a20*/  MOV R19, R6 ;  /* 0x0000000600137202 */ /* 0x000fce0000000f00 */
.L_x_38:
[----:B------:R-:W-:-:S13]  /*3a30*/  ISETP.NE.AND P1, PT, R5, RZ, PT ;  /* 0x000000ff0500720c */ /* 0x000fda0003f25270 */
[----:B------:R-:W-:Y:S05]  /*3a40*/  @!P1 BRA `(.L_x_48) ;  /* 0x0000000400f89947 */ /* 0x000fea0003800000 */
[----:B------:R-:W3:Y:S01]  /*3a50*/  LDC R18, c[0x0][0x394] ;  /* 0x0000e500ff127b82 */ /* 0x000ee20000000800 */
[----:B------:R-:W-:Y:S02]  /*3a60*/  HFMA2 R22, -RZ, RZ, 0, 0 ;  /* 0x00000000ff167431 */ /* 0x000fe400000001ff */
[----:B------:R-:W-:Y:S01]  /*3a70*/  IMAD R21, R10, R19, RZ ;  /* 0x000000130a157224 */ /* 0x000fe200078e02ff */
[----:B------:R-:W-:Y:S04]  /*3a80*/  BSSY.RECONVERGENT B0, `(.L_x_49) ;  /* 0x0000030000007945 */ /* 0x000fe80003800200 */
[----:B012---:R-:W-:Y:S02]  /*3a90*/  IABS R16, R21 ;  /* 0x0000001500107213 */ /* 0x007fe40000000000 */
[----:B---3--:R-:W-:-:S04]  /*3aa0*/  IABS R20, R18 ;  /* 0x0000001200147213 */ /* 0x008fc80000000000 */
[----:B------:R-:W0:Y:S08]  /*3ab0*/  I2F.RP R14, R20 ;  /* 0x00000014000e7306 */ /* 0x000e300000209400 */
[----:B0-----:R-:W0:Y:S02]  /*3ac0*/  MUFU.RCP R14, R14 ;  /* 0x0000000e000e7308 */ /* 0x001e240000001000 */
[----:B0-----:R-:W-:-:S06]  /*3ad0*/  VIADD R23, R14, 0xffffffe ;  /* 0x0ffffffe0e177836 */ /* 0x001fcc0000000000 */
[----:B------:R-:W0:Y:S02]  /*3ae0*/  F2I.FTZ.U32.TRUNC.NTZ R23, R23 ;  /* 0x0000001700177305 */ /* 0x000e24000021f000 */
[----:B0-----:R-:W-:-:S05]  /*3af0*/  IADD3 R15, PT, PT, RZ, -R23, RZ ;  /* 0x80000017ff0f7210 */ /* 0x001fca0007ffe0ff */
        /* <DEDUP_REMOVED lines=40> */
.L_x_50:
[----:B------:R-:W-:Y:S05]  /*3d80*/  BSYNC.RECONVERGENT B0 ;  /* 0x0000000000007941 */ /* 0x000fea0003800200 */
.L_x_49:
[----:B------:R-:W-:Y:S05]  /*3d90*/  @!P3 BRA `(.L_x_48) ;  /* 0x000000040024b947 */ /* 0x000fea0003800000 */
[----:B------:R-:W-:Y:S01]  /*3da0*/  IADD3 R21, PT, PT, R10, R21, RZ ;  /* 0x000000150a157210 */ /* 0x000fe20007ffe0ff */
[----:B------:R-:W0:Y:S01]  /*3db0*/  LDCU.64 UR6, c[0x0][0x3b8] ;  /* 0x00007700ff0677ac */ /* 0x000e220008000a00 */
[----:B------:R-:W-:Y:S02]  /*3dc0*/  BSSY.RECONVERGENT B0, `(.L_x_51) ;  /* 0x0000024000007945 */ /* 0x000fe40003800200 */
[----:B------:R-:W-:-:S05]  /*3dd0*/  IABS R15, R21 ;  /* 0x00000015000f7213 */ /* 0x000fca0000000000 */
[----:B------:R-:W-:-:S04]  /*3de0*/  IMAD.HI.U32 R14, R22, R15, RZ ;  /* 0x0000000f160e7227 */ /* 0x000fc800078e00ff */
[----:B-1----:R-:W-:-:S04]  /*3df0*/  IMAD.MOV R16, RZ, RZ, -R14 ;  /* 0x000000ffff107224 */ /* 0x002fc800078e0a0e */
[----:B------:R-:W-:-:S05]  /*3e00*/  IMAD R15, R20, R16, R15 ;  /* 0x00000010140f7224 */ /* 0x000fca00078e020f */
[----:B------:R-:W-:-:S13]  /*3e10*/  ISETP.GT.U32.AND P3, PT, R20, R15, PT ;  /* 0x0000000f1400720c */ /* 0x000fda0003f64070 */
[-C--:B------:R-:W-:Y:S02]  /*3e20*/  @!P3 IADD3 R15, PT, PT, R15, -R20.reuse, RZ ;  /* 0x800000140f0fb210 */ /* 0x080fe40007ffe0ff */
[----:B------:R-:W-:Y:S02]  /*3e30*/  @!P3 IADD3 R14, PT, PT, R14, 0x1, RZ ;  /* 0x000000010e0eb810 */ /* 0x000fe40007ffe0ff */
[----:B------:R-:W-:Y:S02]  /*3e40*/  ISETP.GE.U32.AND P1, PT, R15, R20, PT ;  /* 0x000000140f00720c */ /* 0x000fe40003f26070 */
[----:B------:R-:W-:-:S04]  /*3e50*/  LOP3.LUT R15, R21, R18, RZ, 0x3c, !PT ;  /* 0x00000012150f7212 */ /* 0x000fc800078e3cff */
[----:B------:R-:W-:-:S07]  /*3e60*/  ISETP.GE.AND P6, PT, R15, RZ, PT ;  /* 0x000000ff0f00720c */ /* 0x000fce0003fc6270 */
[----:B------:R-:W-:-:S06]  /*3e70*/  @P1 VIADD R14, R14, 0x1 ;  /* 0x000000010e0e1836 */ /* 0x000fcc0000000000 */
[----:B------:R-:W-:Y:S02]  /*3e80*/  @!P6 IADD3 R14, PT, PT, -R14, RZ, RZ ;  /* 0x000000ff0e0ee210 */ /* 0x000fe40007ffe1ff */
[----:B------:R-:W-:Y:S02]  /*3e90*/  ISETP.NE.AND P6, PT, R5, 0x2, PT ;  /* 0x000000020500780c */ /* 0x000fe40003fc5270 */
[----:B------:R-:W-:-:S04]  /*3ea0*/  SEL R14, R23, R14, !P2 ;  /* 0x0000000e170e7207 */ /* 0x000fc80005000000 */
[----:B------:R-:W-:Y:S02]  /*3eb0*/  IADD3 R27, PT, PT, R9, R14, RZ ;  /* 0x0000000e091b7210 */ /* 0x000fe40007ffe0ff */
[C---:B------:R-:W-:Y:S02]  /*3ec0*/  IADD3 R14, P3, PT, R8.reuse, R19, RZ ;  /* 0x00000013080e7210 */ /* 0x040fe40007f7e0ff */
[C---:B------:R-:W-:Y:S02]  /*3ed0*/  ISETP.GE.AND P1, PT, R27.reuse, R3, PT ;  /* 0x000000031b00720c */ /* 0x040fe40003f26270 */
[----:B------:R-:W-:Y:S02]  /*3ee0*/  LEA.HI.X.SX32 R15, R8, RZ, 0x1, P3 ;  /* 0x000000ff080f7211 */ /* 0x000fe400018f0eff */
[----:B------:R-:W-:Y:S02]  /*3ef0*/  ISETP.LT.OR P1, PT, R27, RZ, P1 ;  /* 0x000000ff1b00720c */ /* 0x000fe40000f21670 */
[----:B0-----:R-:W-:-:S04]  /*3f00*/  LEA R16, P3, R14, UR6, 0x2 ;  /* 0x000000060e107c11 */ /* 0x001fc8000f8610ff */
[----:B------:R-:W-:-:S07]  /*3f10*/  LEA.HI.X R17, R14, UR7, R15, 0x2, P3 ;  /* 0x000000070e117c11 */ /* 0x000fce00098f140f */
        /* <DEDUP_REMOVED lines=14> */
.L_x_52:
[----:B------:R-:W-:Y:S05]  /*4000*/  BSYNC.RECONVERGENT B0 ;  /* 0x0000000000007941 */ /* 0x000fea0003800200 */
.L_x_51:
[----:B------:R-:W-:Y:S05]  /*4010*/  @!P6 BRA `(.L_x_48) ;  /* 0x000000000084e947 */ /* 0x000fea0003800000 */
[----:B------:R-:W-:Y:S01]  /*4020*/  IMAD.IADD R21, R10, 0x1, R21 ;  /* 0x000000010a157824 */ /* 0x000fe200078e0215 */
[----:B------:R-:W-:Y:S04]  /*4030*/  BSSY.RECONVERGENT B0, `(.L_x_48) ;  /* 0x000001f000007945 */ /* 0x000fe80003800200 */
[----:B------:R-:W-:Y:S02]  /*4040*/  IABS R15, R21 ;  /* 0x00000015000f7213 */ /* 0x000fe40000000000 */
[----:B------:R-:W-:-:S03]  /*4050*/  LOP3.LUT R18, R21, R18, RZ, 0x3c, !PT ;  /* 0x0000001215127212 */ /* 0x000fc600078e3cff */
[----:B------:R-:W-:Y:S01]  /*4060*/  IMAD.HI.U32 R22, R22, R15, RZ ;  /* 0x0000000f16167227 */ /* 0x000fe200078e00ff */
[----:B------:R-:W-:-:S04]  /*4070*/  ISETP.GE.AND P6, PT, R18, RZ, PT ;  /* 0x000000ff1200720c */ /* 0x000fc80003fc6270 */
[----:B------:R-:W-:-:S05]  /*4080*/  IADD3 R14, PT, PT, -R22, RZ, RZ ;  /* 0x000000ff160e7210 */ /* 0x000fca0007ffe1ff */
[----:B------:R-:W-:-:S05]  /*4090*/  IMAD R15, R20, R14, R15 ;  /* 0x0000000e140f7224 */ /* 0x000fca00078e020f */
[----:B------:R-:W-:-:S13]  /*40a0*/  ISETP.GT.U32.AND P3, PT, R20, R15, PT ;  /* 0x0000000f1400720c */ /* 0x000fda0003f64070 */
[----:B------:R-:W-:Y:S01]  /*40b0*/  @!P3 IADD3 R15, PT, PT, R15, -R20, RZ ;  /* 0x800000140f0fb210 */ /* 0x000fe20007ffe0ff */
[----:B------:R-:W-:-:S03]  /*40c0*/  @!P3 VIADD R22, R22, 0x1 ;  /* 0x000000011616b836 */ /* 0x000fc60000000000 */
[----:B------:R-:W-:-:S13]  /*40d0*/  ISETP.GE.U32.AND P1, PT, R15, R20, PT ;  /* 0x000000140f00720c */ /* 0x000fda0003f26070 */
[----:B------:R-:W-:-:S04]  /*40e0*/  @P1 IADD3 R22, PT, PT, R22, 0x1, RZ ;  /* 0x0000000116161810 */ /* 0x000fc80007ffe0ff */
[----:B------:R-:W-:-:S04]  /*40f0*/  @!P6 IADD3 R22, PT, PT, -R22, RZ, RZ ;  /* 0x000000ff1616e210 */ /* 0x000fc80007ffe1ff */
[----:B------:R-:W-:-:S05]  /*4100*/  SEL R22, R23, R22, !P2 ;  /* 0x0000001617167207 */ /* 0x000fca0005000000 */
[----:B------:R-:W-:-:S05]  /*4110*/  IMAD.IADD R21, R9, 0x1, R22 ;  /* 0x0000000109157824 */ /* 0x000fca00078e0216 */
[----:B------:R-:W-:-:S04]  /*4120*/  ISETP.GE.AND P1, PT, R21, R3, PT ;  /* 0x000000031500720c */ /* 0x000fc80003f26270 */
[----:B------:R-:W-:-:S13]  /*4130*/  ISETP.LT.OR P1, PT, R21, RZ, P1 ;  /* 0x000000ff1500720c */ /* 0x000fda0000f21670 */
[----:B------:R-:W-:Y:S05]  /*4140*/  @P1 BRA `(.L_x_53) ;  /* 0x0000000000341947 */ /* 0x000fea0003800000 */
[----:B------:R-:W-:-:S13]  /*4150*/  ISETP.GE.AND P1, PT, R0, R3, PT ;  /* 0x000000030000720c */ /* 0x000fda0003f26270 */
[----:B------:R-:W1:Y:S01]  /*4160*/  @P1 LDC.64 R14, c[0x0][0x3b0] ;  /* 0x0000ec00ff0e1b82 */ /* 0x000e620000000a00 */
[----:B------:R-:W2:Y:S07]  /*4170*/  @P1 LDG.E R9, desc[UR8][R16.64+0x8] ;  /* 0x0000080810091981 */ /* 0x000eae000c1e1900 */
[----:B0-----:R-:W0:Y:S01]  /*4180*/  @!P1 LDC.64 R18, c[0x0][0x3a8] ;  /* 0x0000ea00ff129b82 */ /* 0x001e220000000a00 */
[----:B-1----:R-:W-:-:S06]  /*4190*/  @P1 IMAD.WIDE.U32 R14, R21, 0x4, R14 ;  /* 0x00000004150e1825 */ /* 0x002fcc00078e000e */
        /* <DEDUP_REMOVED lines=8> */
.L_x_53:
[----:B------:R-:W-:Y:S05]  /*4220*/  BSYNC.RECONVERGENT B0 ;  /* 0x0000000000007941 */ /* 0x000fea0003800200 */
.L_x_48:
[----:B------:R-:W-:Y:S05]  /*4230*/  @P5 BRA `(.L_x_54) ;  /* 0xffffffec00305947 */ /* 0x000fea000383ffff */
.L_x_36:
[----:B------:R-:W-:Y:S05]  /*4240*/  @!P4 BRA `(.L_x_37) ;  /* 0x000000200018c947 */ /* 0x000fea0003800000 */
[----:B------:R-:W3:Y:S01]  /*4250*/  LDC R8, c[0x0][0x394] ;  /* 0x0000e500ff087b82 */ /* 0x000ee20000000800 */
[----:B------:R-:W1:Y:S01]  /*4260*/  LDCU UR4, c[0x0][0x384] ;  /* 0x00007080ff0477ac */ /* 0x000e620008000800 */
[----:B------:R-:W-:Y:S02]  /*4270*/  I2FP.F32.S32 R14, R13 ;  /* 0x0000000d000e7245 */ /* 0x000fe40000201400 */
[----:B------:R-:W-:Y:S01]  /*4280*/  MOV R13, RZ ;  /* 0x000000ff000d7202 */ /* 0x000fe20000000f00 */
[----:B------:R-:W4:Y:S01]  /*4290*/  LDCU.64 UR6, c[0x0][0x388] ;  /* 0x00007100ff0677ac */ /* 0x000f220008000a00 */
[----:B-1----:R-:W-:Y:S01]  /*42a0*/  IMAD R9, R0, UR4, RZ ;  /* 0x0000000400097c24 */ /* 0x002fe2000f8e02ff */
[----:B----4-:R-:W-:Y:S01]  /*42b0*/  UIADD3 UR6, UPT, UPT, UR6, -0x1, URZ ;  /* 0xffffffff06067890 */ /* 0x010fe2000fffe0ff */
[----:B---3--:R-:W-:Y:S02]  /*42c0*/  IMAD R20, R8, UR4, RZ ;  /* 0x0000000408147c24 */ /* 0x008fe4000f8e02ff */
[----:B------:R-:W-:Y:S01]  /*42d0*/  IMAD R9, R9, R8, RZ ;  /* 0x0000000809097224 */ /* 0x000fe200078e02ff */
[----:B------:R-:W-:-:S02]  /*42e0*/  UIMAD UR6, UR6, UR7, URZ ;  /* 0x00000007060672a4 */ /* 0x000fc4000f8e02ff */
[----:B------:R-:W-:-:S04]  /*42f0*/  IADD3 R10, PT, PT, R20, -0x1, RZ ;  /* 0xffffffff140a7810 */ /* 0x000fc80007ffe0ff */
[----:B------:R-:W-:Y:S01]  /*4300*/  ISETP.GE.U32.AND P1, PT, R10, 0xf, PT ;  /* 0x0000000f0a00780c */ /* 0x000fe20003f26070 */
[----:B------:R-:W-:-:S04]  /*4310*/  IMAD R9, R9, UR6, R9 ;  /* 0x0000000609097c24 */ /* 0x000fc8000f8e0209 */
[----:B0-2---:R-:W-:-:S08]  /*4320*/  IMAD R16, R20, UR5, R9 ;  /* 0x0000000514107c24 */ /* 0x005fd0000f8e0209 */
[----:B------:R-:W-:Y:S05]  /*4330*/  @!P1 BRA `(.L_x_55) ;  /* 0x0000000c00e49947 */ /* 0x000fea0003800000 */
[----:B------:R-:W0:Y:S01]  /*4340*/  LDC.64 R12, c[0x0][0x3b8] ;  /* 0x0000ee00ff0c7b82 */ /* 0x000e220000000a00 */
[----:B------:R-:W-:-:S05]  /*4350*/  UMOV UR4, URZ ;  /* 0x000000ff00047c82 */ /* 0x000fca0008000000 */
.L_x_88:
[----:B------:R-:W-:-:S04]  /*4360*/  VIADD R11, R16, UR4 ;  /* 0x00000004100b7c36 */ /* 0x000fc80008000000 */
[----:B0-----:R-:W-:-:S05]  /*4370*/  IMAD.WIDE R10, R11, 0x4, R12 ;  /* 0x000000040b0a7825 */ /* 0x001fca00078e020c */
[----:B------:R-:W2:Y:S01]  /*4380*/  LDG.E R23, desc[UR8][R10.64] ;  /* 0x000000080a177981 */ /* 0x000ea2000c1e1900 */
[----:B------:R-:W0:Y:S01]  /*4390*/  MUFU.RCP R9, R14 ;  /* 0x0000000e00097308 */ /* 0x000e220000001000 */
[----:B------:R-:W-:Y:S01]  /*43a0*/  BSSY.RECONVERGENT B2, `(.L_x_56) ;  /* 0x000000b000027945 */ /* 0x000fe20003800200 */
[----:B0-----:R-:W-:-:S04]  /*43b0*/  FFMA R8, -R14, R9, 1 ;  /* 0x3f8000000e087423 */ /* 0x001fc80000000109 */
[----:B------:R-:W-:Y:S02]  /*43c0*/  FFMA R8, R9, R8, R9 ;  /* 0x0000000809087223 */ /* 0x000fe40000000009 */
[----:B--2---:R-:W0:Y:S02]  /*43d0*/  FCHK P1, R23, R14 ;  /* 0x0000000e17007302 */ /* 0x004e240000020000 */
[----:B------:R-:W-:-:S04]  /*43e0*/  FFMA R9, R23, R8, RZ ;  /* 0x0000000817097223 */ /* 0x000fc800000000ff */
[----:B------:R-:W-:-:S04]  /*43f0*/  FFMA R15, -R14, R9, R23 ;  /* 0x000000090e0f7223 */ /* 0x000fc80000000117 */
[----:B------:R-:W-:Y:S01]  /*4400*/  FFMA R9, R8, R15, R9 ;  /* 0x0000000f08097223 */ /* 0x000fe20000000009 */
[----:B0-----:R-:W-:Y:S06]  /*4410*/  @!P1 BRA `(.L_x_57) ;  /* 0x00000000000c9947 */ /* 0x001fec0003800000 */
[----:B------:R-:W-:-:S07]  /*4420*/  MOV R15, 0x4440 ;  /* 0x00004440000f7802 */ /* 0x000fce0000000f00 */
[----:B------:R-:W-:Y:S05]  /*4430*/  CALL.REL.NOINC `($__internal_0_$__cuda_sm3x_div_rn_noftz_f32_slowpath) ;  /* 0x0000002400b07944 */ /* 0x000fea0003c00000 */
[----:B------:R-:W-:-:S07]  /*4440*/  MOV R9, R17 ;  /* 0x0000001100097202 */ /* 0x000fce0000000f00 */
.L_x_57:
[----:B------:R-:W-:Y:S05]  /*4450*/  BSYNC.RECONVERGENT B2 ;  /* 0x0000000000027941 */ /* 0x000fea0003800200 */
.L_x_56:
[----:B------:R-:W2:Y:S01]  /*4460*/  LDG.E R23, desc[UR8][R10.64+0x4] ;  /* 0x000004080a177981 */ /* 0x000ea2000c1e1900 */
[----:B------:R-:W0:Y:S01]  /*4470*/  MUFU.RCP R15, R14 ;  /* 0x0000000e000f7308 */ /* 0x000e220000001000 */
[----:B------:R-:W-:Y:S02]  /*4480*/  BSSY.RECONVERGENT B2, `(.L_x_58) ;  /* 0x000000c000027945 */ /* 0x000fe40003800200 */
[----:B------:R1:W-:Y:S01]  /*4490*/  STG.E desc[UR8][R10.64], R9 ;  /* 0x000000090a007986 */ /* 0x0003e2000c101908 */
[----:B0-----:R-:W-:-:S04]  /*44a0*/  FFMA R8, -R14, R15, 1 ;  /* 0x3f8000000e087423 */ /* 0x001fc8000000010f */
[----:B------:R-:W-:Y:S01]  /*44b0*/  FFMA R8, R15, R8, R15 ;  /* 0x000000080f087223 */ /* 0x000fe2000000000f */
[----:B--2---:R-:W0:Y:S03]  /*44c0*/  FCHK P1, R23, R14 ;  /* 0x0000000e17007302 */ /* 0x004e260000020000 */
[----:B------:R-:W-:-:S04]  /*44d0*/  FFMA R15, R8, R23, RZ ;  /* 0x00000017080f7223 */ /* 0x000fc800000000ff */
[----:B------:R-:W-:-:S04]  /*44e0*/  FFMA R18, -R14, R15, R23 ;  /* 0x0000000f0e127223 */ /* 0x000fc80000000117 */
[----:B------:R-:W-:Y:S01]  /*44f0*/  FFMA R15, R8, R18, R15 ;  /* 0x00000012080f7223 */ /* 0x000fe2000000000f */
[----:B01----:R-:W-:Y:S06]  /*4500*/  @!P1 BRA `(.L_x_59) ;  /* 0x00000000000c9947 */ /* 0x003fec0003800000 */
[----:B------:R-:W-:-:S07]  /*4510*/  MOV R15, 0x4530 ;  /* 0x00004530000f7802 */ /* 0x000fce0000000f00 */
[----:B------:R-:W-:Y:S05]  /*4520*/  CALL.REL.NOINC `($__internal_0_$__cuda_sm3x_div_rn_noftz_f32_slowpath) ;  /* 0x0000002400747944 */ /* 0x000fea0003c00000 */
[----:B------:R-:W-:-:S07]  /*4530*/  MOV R15, R17 ;  /* 0x00000011000f7202 */ /* 0x000fce0000000f00 */
.L_x_59:
[----:B------:R-:W-:Y:S05]  /*4540*/  BSYNC.RECONVERGENT B2 ;  /* 0x0000000000027941 */ /* 0x000fea0003800200 */
.L_x_58:
        /* <DEDUP_REMOVED lines=13> */
[----:B------:R-:W-:-:S07]  /*4620*/  IMAD.MOV.U32 R9, RZ, RZ, R17 ;  /* 0x000000ffff097224 */ /* 0x000fce00078e0011 */
.L_x_61:
[----:B------:R-:W-:Y:S05]  /*4630*/  BSYNC.RECONVERGENT B2 ;  /* 0x0000000000027941 */ /* 0x000fea0003800200 */
.L_x_60:
        /* <DEDUP_REMOVED lines=14> */
.L_x_63:
[----:B------:R-:W-:Y:S05]  /*4720*/  BSYNC.RECONVERGENT B2 ;  /* 0x0000000000027941 */ /* 0x000fea0003800200 */
.L_x_62:
        /* <DEDUP_REMOVED lines=14> */
.L_x_65:
[----:B------:R-:W-:Y:S05]  /*4810*/  BSYNC.RECONVERGENT B2 ;  /* 0x0000000000027941 */ /* 0x000fea0003800200 */
.L_x_64:
        /* <DEDUP_REMOVED lines=14> */
.L_x_67:
[----:B------:R-:W-:Y:S05]  /*4900*/  BSYNC.RECONVERGENT B2 ;  /* 0x0000000000027941 */ /* 0x000fea0003800200 */
.L_x_66:
        /* <DEDUP_REMOVED lines=14> */
.L_x_69:
[----:B------:R-:W-:Y:S05]  /*49f0*/  BSYNC.RECONVERGENT B2 ;  /* 0x0000000000027941 */ /* 0x000fea0003800200 */
.L_x_68:
        /* <DEDUP_REMOVED lines=14> */
.L_x_71:
[----:B------:R-:W-:Y:S05]  /*4ae0*/  BSYNC.RECONVERGENT B2 ;  /* 0x0000000000027941 */ /* 0x000fea0003800200 */
.L_x_70:
        /* <DEDUP_REMOVED lines=14> */
.L_x_73:
[----:B------:R-:W-:Y:S05]  /*4bd0*/  BSYNC.RECONVERGENT B2 ;  /* 0x0000000000027941 */ /* 0x000fea0003800200 */
.L_x_72:
        /* <DEDUP_REMOVED lines=14> */
.L_x_75:
[----:B------:R-:W-:Y:S05]  /*4cc0*/  BSYNC.RECONVERGENT B2 ;  /* 0x0000000000027941 */ /* 0x000fea0003800200 */
.L_x_74:
        /* <DEDUP_REMOVED lines=14> */
.L_x_77:
[----:B------:R-:W-:Y:S05]  /*4db0*/  BSYNC.RECONVERGENT B2 ;  /* 0x0000000000027941 */ /* 0x000fea0003800200 */
.L_x_76:
        /* <DEDUP_REMOVED lines=14> */
.L_x_79:
[----:B------:R-:W-:Y:S05]  /*4ea0*/  BSYNC.RECONVERGENT B2 ;  /* 0x0000000000027941 */ /* 0x000fea0003800200 */
.L_x_78:
        /* <DEDUP_REMOVED lines=14> */
.L_x_81:
[----:B------:R-:W-:Y:S05]  /*4f90*/  BSYNC.RECONVERGENT B2 ;  /* 0x0000000000027941 */ /* 0x000fea0003800200 */
.L_x_80:
        /* <DEDUP_REMOVED lines=14> */
.L_x_83:
[----:B------:R-:W-:Y:S05]  /*5080*/  BSYNC.RECONVERGENT B2 ;  /* 0x0000000000027941 */ /* 0x000fea0003800200 */
.L_x_82:
        /* <DEDUP_REMOVED lines=14> */
.L_x_85:
[----:B------:R-:W-:Y:S05]  /*5170*/  BSYNC.RECONVERGENT B2 ;  /* 0x0000000000027941 */ /* 0x000fea0003800200 */
.L_x_84:
        /* <DEDUP_REMOVED lines=14> */
.L_x_87:
[----:B------:R-:W-:Y:S05]  /*5260*/  BSYNC.RECONVERGENT B2 ;  /* 0x0000000000027941 */ /* 0x000fea0003800200 */
.L_x_86:
[----:B------:R-:W-:Y:S01]  /*5270*/  UIADD3 UR4, UPT, UPT, UR4, 0x10, URZ ;  /* 0x0000001004047890 */ /* 0x000fe2000fffe0ff */
[----:B------:R1:W-:Y:S01]  /*5280*/  STG.E desc[UR8][R10.64+0x3c], R15 ;  /* 0x00003c0f0a007986 */ /* 0x0003e2000c101908 */
[----:B------:R-:W-:-:S04]  /*5290*/  LOP3.LUT R8, R20, 0x7ffffff0, RZ, 0xc0, !PT ;  /* 0x7ffffff014087812 */ /* 0x000fc800078ec0ff */
[----:B------:R-:W-:-:S13]  /*52a0*/  ISETP.NE.AND P1, PT, R8, UR4, PT ;  /* 0x0000000408007c0c */ /* 0x000fda000bf25270 */
[----:B-1----:R-:W-:Y:S05]  /*52b0*/  @P1 BRA `(.L_x_88) ;  /* 0xfffffff000281947 */ /* 0x002fea000383ffff */
[----:B------:R-:W-:-:S07]  /*52c0*/  MOV R13, R8 ;  /* 0x00000008000d7202 */ /* 0x000fce0000000f00 */
.L_x_55:
[----:B------:R-:W-:-:S04]  /*52d0*/  LOP3.LUT R8, R20, 0xf, RZ, 0xc0, !PT ;  /* 0x0000000f14087812 */ /* 0x000fc800078ec0ff */
[----:B------:R-:W-:-:S13]  /*52e0*/  ISETP.NE.AND P1, PT, R8, RZ, PT ;  /* 0x000000ff0800720c */ /* 0x000fda0003f25270 */
[----:B------:R-:W-:Y:S05]  /*52f0*/  @!P1 BRA `(.L_x_37) ;  /* 0x0000000c00ec9947 */ /* 0x000fea0003800000 */
[----:B------:R-:W-:-:S05]  /*5300*/  VIADD R8, R8, 0xffffffff ;  /* 0xffffffff08087836 */ /* 0x000fca0000000000 */
[----:B------:R-:W-:-:S13]  /*5310*/  ISETP.GE.U32.AND P1, PT, R8, 0x7, PT ;  /* 0x000000070800780c */ /* 0x000fda0003f26070 */
[----:B------:R-:W-:Y:S05]  /*5320*/  @!P1 BRA `(.L_x_89) ;  /* 0x0000000400f09947 */ /* 0x000fea0003800000 */
[----:B------:R-:W0:Y:S01]  /*5330*/  LDC.64 R10, c[0x0][0x3b8] ;  /* 0x0000ee00ff0a7b82 */ /* 0x000e220000000a00 */
[----:B------:R-:W-:-:S05]  /*5340*/  IADD3 R9, PT, PT, R16, R13, RZ ;  /* 0x0000000d10097210 */ /* 0x000fca0007ffe0ff */
        /* <DEDUP_REMOVED lines=14> */
.L_x_91:
[----:B------:R-:W-:Y:S05]  /*5430*/  BSYNC.RECONVERGENT B2 ;  /* 0x0000000000027941 */ /* 0x000fea0003800200 */
.L_x_90:
        /* <DEDUP_REMOVED lines=14> */
.L_x_93:
[----:B------:R-:W-:Y:S05]  /*5520*/  BSYNC.RECONVERGENT B2 ;  /* 0x0000000000027941 */ /* 0x000fea0003800200 */
.L_x_92:
        /* <DEDUP_REMOVED lines=14> */
.L_x_95:
[----:B------:R-:W-:Y:S05]  /*5610*/  BSYNC.RECONVERGENT B2 ;  /* 0x0000000000027941 */ /* 0x000fea0003800200 */
.L_x_94:
        /* <DEDUP_REMOVED lines=14> */
.L_x_97:
[----:B------:R-:W-:Y:S05]  /*5700*/  BSYNC.RECONVERGENT B2 ;  /* 0x0000000000027941 */ /* 0x000fea0003800200 */
.L_x_96:
        /* <DEDUP_REMOVED lines=14> */
.L_x_99:
[----:B------:R-:W-:Y:S05]  /*57f0*/  BSYNC.RECONVERGENT B2 ;  /* 0x0000000000027941 */ /* 0x000fea0003800200 */
.L_x_98:
        /* <DEDUP_REMOVED lines=14> */
.L_x_101:
[----:B------:R-:W-:Y:S05]  /*58e0*/  BSYNC.RECONVERGENT B2 ;  /* 0x0000000000027941 */ /* 0x000fea0003800200 */
.L_x_100:
        /* <DEDUP_REMOVED lines=14> */
.L_x_103:
[----:B------:R-:W-:Y:S05]  /*59d0*/  BSYNC.RECONVERGENT B2 ;  /* 0x0000000000027941 */ /* 0x000fea0003800200 */
.L_x_102:
        /* <DEDUP_REMOVED lines=14> */
.L_x_105:
[----:B------:R-:W-:Y:S05]  /*5ac0*/  BSYNC.RECONVERGENT B2 ;  /* 0x0000000000027941 */ /* 0x000fea0003800200 */
.L_x_104:
[----:B------:R0:W-:Y:S01]  /*5ad0*/  STG.E desc[UR8][R10.64+0x1c], R15 ;  /* 0x00001c0f0a007986 */ /* 0x0001e2000c101908 */
[----:B------:R-:W-:-:S07]  /*5ae0*/  IADD3 R13, PT, PT, R13, 0x8, RZ ;  /* 0x000000080d0d7810 */ /* 0x000fce0007ffe0ff */
.L_x_89:
[----:B------:R-:W-:-:S04]  /*5af0*/  LOP3.LUT R8, R20, 0x7, RZ, 0xc0, !PT ;  /* 0x0000000714087812 */ /* 0x000fc800078ec0ff */
[----:B------:R-:W-:-:S13]  /*5b00*/  ISETP.NE.AND P1, PT, R8, RZ, PT ;  /* 0x000000ff0800720c */ /* 0x000fda0003f25270 */
[----:B------:R-:W-:Y:S05]  /*5b10*/  @!P1 BRA `(.L_x_37) ;  /* 0x0000000400e49947 */ /* 0x000fea0003800000 */
[----:B------:R-:W-:-:S04]  /*5b20*/  IADD3 R8, PT, PT, R8, -0x1, RZ ;  /* 0xffffffff08087810 */ /* 0x000fc80007ffe0ff */
[----:B------:R-:W-:-:S13]  /*5b30*/  ISETP.GE.U32.AND P1, PT, R8, 0x3, PT ;  /* 0x000000030800780c */ /* 0x000fda0003f26070 */
[----:B------:R-:W-:Y:S05]  /*5b40*/  @!P1 BRA `(.L_x_106) ;  /* 0x0000000400009947 */ /* 0x000fea0003800000 */
[----:B0-----:R-:W0:Y:S01]  /*5b50*/  LDC.64 R10, c[0x0][0x3b8] ;  /* 0x0000ee00ff0a7b82 */ /* 0x001e220000000a00 */
[----:B------:R-:W-:-:S04]  /*5b60*/  IMAD.IADD R9, R16, 0x1, R13 ;  /* 0x0000000110097824 */ /* 0x000fc800078e020d */
        /* <DEDUP_REMOVED lines=14> */
.L_x_108:
[----:B------:R-:W-:Y:S05]  /*5c50*/  BSYNC.RECONVERGENT B2 ;  /* 0x0000000000027941 */ /* 0x000fea0003800200 */
.L_x_107:
        /* <DEDUP_REMOVED lines=14> */
.L_x_110:
[----:B------:R-:W-:Y:S05]  /*5d40*/  BSYNC.RECONVERGENT B2 ;  /* 0x0000000000027941 */ /* 0x000fea0003800200 */
.L_x_109:
        /* <DEDUP_REMOVED lines=14> */
.L_x_112:
[----:B------:R-:W-:Y:S05]  /*5e30*/  BSYNC.RECONVERGENT B2 ;  /* 0x0000000000027941 */ /* 0x000fea0003800200 */
.L_x_111:
        /* <DEDUP_REMOVED lines=14> */
.L_x_114:
[----:B------:R-:W-:Y:S05]  /*5f20*/  BSYNC.RECONVERGENT B2 ;  /* 0x0000000000027941 */ /* 0x000fea0003800200 */
.L_x_113:
[----:B------:R1:W-:Y:S01]  /*5f30*/  STG.E desc[UR8][R10.64+0xc], R15 ;  /* 0x00000c0f0a007986 */ /* 0x0003e2000c101908 */
[----:B------:R-:W-:-:S07]  /*5f40*/  IADD3 R13, PT, PT, R13, 0x4, RZ ;  /* 0x000000040d0d7810 */ /* 0x000fce0007ffe0ff */
.L_x_106:
[----:B------:R-:W-:-:S13]  /*5f50*/  ISETP.NE.AND P1, PT, R5, RZ, PT ;  /* 0x000000ff0500720c */ /* 0x000fda0003f25270 */
[----:B------:R-:W-:Y:S05]  /*5f60*/  @!P1 BRA `(.L_x_37) ;  /* 0x0000000000d09947 */ /* 0x000fea0003800000 */
[----:B01----:R-:W0:Y:S01]  /*5f70*/  LDC.64 R10, c[0x0][0x3b8] ;  /* 0x0000ee00ff0a7b82 */ /* 0x003e220000000a00 */
[----:B------:R-:W-:-:S04]  /*5f80*/  IMAD.IADD R13, R16, 0x1, R13 ;  /* 0x00000001100d7824 */ /* 0x000fc800078e020d */
[----:B0-----:R-:W-:-:S05]  /*5f90*/  IMAD.WIDE R10, R13, 0x4, R10 ;  /* 0x000000040d0a7825 */ /* 0x001fca00078e020a */
[----:B------:R-:W2:Y:S01]  /*5fa0*/  LDG.E R23, desc[UR8][R10.64] ;  /* 0x000000080a177981 */ /* 0x000ea2000c1e1900 */
[----:B------:R-:W0:Y:S01]  /*5fb0*/  MUFU.RCP R9, R14 ;  /* 0x0000000e00097308 */ /* 0x000e220000001000 */
[----:B------:R-:W-:Y:S01]  /*5fc0*/  BSSY.RECONVERGENT B2, `(.L_x_115) ;  /* 0x000000c000027945 */ /* 0x000fe20003800200 */
[----:B------:R-:W-:Y:S01]  /*5fd0*/  ISETP.NE.AND P3, PT, R5, 0x1, PT ;  /* 0x000000010500780c */ /* 0x000fe20003f65270 */
[----:B0-----:R-:W-:-:S04]  /*5fe0*/  FFMA R8, -R14, R9, 1 ;  /* 0x3f8000000e087423 */ /* 0x001fc80000000109 */
[----:B------:R-:W-:Y:S01]  /*5ff0*/  FFMA R8, R9, R8, R9 ;  /* 0x0000000809087223 */ /* 0x000fe20000000009 */
[----:B--2---:R-:W0:Y:S03]  /*6000*/  FCHK P1, R23, R14 ;  /* 0x0000000e17007302 */ /* 0x004e260000020000 */
[----:B------:R-:W-:-:S04]  /*6010*/  FFMA R9, R8, R23, RZ ;  /* 0x0000001708097223 */ /* 0x000fc800000000ff */
[----:B------:R-:W-:-:S04]  /*6020*/  FFMA R12, -R14, R9, R23 ;  /* 0x000000090e0c7223 */ /* 0x000fc80000000117 */
[----:B------:R-:W-:Y:S01]  /*6030*/  FFMA R9, R8, R12, R9 ;  /* 0x0000000c08097223 */ /* 0x000fe20000000009 */
[----:B0-----:R-:W-:Y:S06]  /*6040*/  @!P1 BRA `(.L_x_116) ;  /* 0x00000000000c9947 */ /* 0x001fec0003800000 */
[----:B------:R-:W-:-:S07]  /*6050*/  MOV R15, 0x6070 ;  /* 0x00006070000f7802 */ /* 0x000fce0000000f00 */
[----:B------:R-:W-:Y:S05]  /*6060*/  CALL.REL.NOINC `($__internal_0_$__cuda_sm3x_div_rn_noftz_f32_slowpath) ;  /* 0x0000000800a47944 */ /* 0x000fea0003c00000 */
[----:B------:R-:W-:-:S07]  /*6070*/  MOV R9, R17 ;  /* 0x0000001100097202 */ /* 0x000fce0000000f00 */
.L_x_116:
[----:B------:R-:W-:Y:S05]  /*6080*/  BSYNC.RECONVERGENT B2 ;  /* 0x0000000000027941 */ /* 0x000fea0003800200 */
.L_x_115:
[----:B------:R3:W-:Y:S01]  /*6090*/  STG.E desc[UR8][R10.64], R9 ;  /* 0x000000090a007986 */ /* 0x0007e2000c101908 */
[----:B------:R-:W-:Y:S05]  /*60a0*/  @!P3 BRA `(.L_x_37) ;  /* 0x000000000080b947 */ /* 0x000fea0003800000 */
[----:B------:R-:W2:Y:S01]  /*60b0*/  LDG.E R23, desc[UR8][R10.64+0x4] ;  /* 0x000004080a177981 */ /* 0x000ea2000c1e1900 */
[----:B---3--:R-:W0:Y:S01]  /*60c0*/  MUFU.RCP R9, R14 ;  /* 0x0000000e00097308 */ /* 0x008e220000001000 */
        /* <DEDUP_REMOVED lines=12> */
.L_x_118:
[----:B------:R-:W-:Y:S05]  /*6190*/  BSYNC.RECONVERGENT B2 ;  /* 0x0000000000027941 */ /* 0x000fea0003800200 */
.L_x_117:
[----:B------:R4:W-:Y:S01]  /*61a0*/  STG.E desc[UR8][R10.64+0x4], R9 ;  /* 0x000004090a007986 */ /* 0x0009e2000c101908 */
[----:B------:R-:W-:Y:S05]  /*61b0*/  @!P3 BRA `(.L_x_37) ;  /* 0x00000000003cb947 */ /* 0x000fea0003800000 */
[----:B------:R-:W2:Y:S01]  /*61c0*/  LDG.E R23, desc[UR8][R10.64+0x8] ;  /* 0x000008080a177981 */ /* 0x000ea2000c1e1900 */
[----:B----4-:R-:W0:Y:S01]  /*61d0*/  MUFU.RCP R9, R14 ;  /* 0x0000000e00097308 */ /* 0x010e220000001000 */
        /* <DEDUP_REMOVED lines=10> */
[----:B------:R-:W-:-:S07]  /*6280*/  IMAD.MOV.U32 R9, RZ, RZ, R17 ;  /* 0x000000ffff097224 */ /* 0x000fce00078e0011 */
.L_x_120:
[----:B------:R-:W-:Y:S05]  /*6290*/  BSYNC.RECONVERGENT B2 ;  /* 0x0000000000027941 */ /* 0x000fea0003800200 */
.L_x_119:
[----:B------:R0:W-:Y:S02]  /*62a0*/  STG.E desc[UR8][R10.64+0x8], R9 ;  /* 0x000008090a007986 */ /* 0x0001e4000c101908 */
.L_x_37:
[----:B------:R-:W5:Y:S02]  /*62b0*/  LDCU UR4, c[0x0][0x388] ;  /* 0x00007100ff0477ac */ /* 0x000f640008000800 */
[----:B-----5:R-:W-:-:S09]  /*62c0*/  UISETP.GE.AND UP0, UPT, UR4, 0x3, UPT ;  /* 0x000000030400788c */ /* 0x020fd2000bf06270 */
[----:B------:R-:W-:Y:S05]  /*62d0*/  BRA.U !UP0, `(.L_x_121) ;  /* 0x0000000508f07547 */ /* 0x000fea000b800000 */
[----:B01-34-:R-:W0:Y:S08]  /*62e0*/  LDC R9, c[0x0][0x384] ;  /* 0x0000e100ff097b82 */ /* 0x01be300000000800 */
[----:B------:R-:W0:Y:S02]  /*62f0*/  LDC R12, c[0x0][0x394] ;  /* 0x0000e500ff0c7b82 */ /* 0x000e240000000800 */
[----:B0-----:R-:W-:-:S05]  /*6300*/  IMAD R8, R9, R12, RZ ;  /* 0x0000000c09087224 */ /* 0x001fca00078e02ff */
[----:B------:R-:W-:-:S13]  /*6310*/  ISETP.GE.AND P1, PT, R8, 0x1, PT ;  /* 0x000000010800780c */ /* 0x000fda0003f26270 */
[----:B------:R-:W-:Y:S05]  /*6320*/  @!P1 BRA `(.L_x_121) ;  /* 0x0000000400dc9947 */ /* 0x000fea0003800000 */
[----:B------:R-:W0:Y:S01]  /*6330*/  LDCU.64 UR6, c[0x0][0x388] ;  /* 0x00007100ff0677ac */ /* 0x000e220008000a00 */
[----:B------:R-:W1:Y:S01]  /*6340*/  LDC R10, c[0x0][0x384] ;  /* 0x0000e100ff0a7b82 */ /* 0x000e620000000800 */
[----:B------:R-:W-:-:S04]  /*6350*/  IMAD R11, R0, R9, RZ ;  /* 0x00000009000b7224 */ /* 0x000fc800078e02ff */
[----:B------:R-:W-:Y:S01]  /*6360*/  IMAD R11, R11, R12, RZ ;  /* 0x0000000c0b0b7224 */ /* 0x000fe200078e02ff */
[----:B0-----:R-:W-:-:S04]  /*6370*/  UIADD3 UR6, UPT, UPT, UR6, -0x1, URZ ;  /* 0xffffffff06067890 */ /* 0x001fc8000fffe0ff */
[----:B------:R-:W-:-:S06]  /*6380*/  UIMAD UR6, UR6, UR7, URZ ;  /* 0x00000007060672a4 */ /* 0x000fcc000f8e02ff */
[----:B------:R-:W-:Y:S01]  /*6390*/  IMAD R11, R11, UR6, R11 ;  /* 0x000000060b0b7c24 */ /* 0x000fe2000f8e020b */
[----:B------:R-:W-:-:S03]  /*63a0*/  UMOV UR6, 0x2 ;  /* 0x0000000200067882 */ /* 0x000fc60000000000 */
[----:B-1----:R-:W-:-:S07]  /*63b0*/  IMAD R10, R10, UR5, R11 ;  /* 0x000000050a0a7c24 */ /* 0x002fce000f8e020b */
.L_x_126:
[----:B0-----:R-:W0:Y:S01]  /*63c0*/  LDCU UR10, c[0x0][0x388] ;  /* 0x00007100ff0a77ac */ /* 0x001e220008000800 */
[----:B------:R-:W-:Y:S01]  /*63d0*/  IADD3 R11, PT, PT, R8, -0x1, RZ ;  /* 0xffffffff080b7810 */ /* 0x000fe20007ffe0ff */
[----:B------:R-:W-:Y:S01]  /*63e0*/  HFMA2 R23, -RZ, RZ, 0, 0 ;  /* 0x00000000ff177431 */ /* 0x000fe200000001ff */
[----:B------:R-:W-:Y:S02]  /*63f0*/  UIADD3 UR4, UPT, UPT, UR6, -0x2, URZ ;  /* 0xfffffffe06047890 */ /* 0x000fe4000fffe0ff */
[----:B------:R-:W-:Y:S01]  /*6400*/  ISETP.GE.U32.AND P1, PT, R11, 0x7, PT ;  /* 0x000000070b00780c */ /* 0x000fe20003f26070 */
[----:B------:R-:W-:Y:S01]  /*6410*/  UIADD3 UR6, UPT, UPT, UR6, 0x1, URZ ;  /* 0x0000000106067890 */ /* 0x000fe2000fffe0ff */
[----:B------:R-:W-:-:S04]  /*6420*/  IMAD R11, R9, UR7, RZ ;  /* 0x00000007090b7c24 */ /* 0x000fc8000f8e02ff */
[----:B------:R-:W-:Y:S01]  /*6430*/  IMAD R19, R11, UR4, RZ ;  /* 0x000000040b137c24 */ /* 0x000fe2000f8e02ff */
[----:B0-----:R-:W-:-:S06]  /*6440*/  UISETP.NE.AND UP0, UPT, UR6, UR10, UPT ;  /* 0x0000000a0600728c */ /* 0x001fcc000bf05270 */
[----:B-1----:R-:W-:Y:S05]  /*6450*/  @!P1 BRA `(.L_x_122) ;  /* 0x0000000000ac9947 */ /* 0x002fea0003800000 */
[----:B------:R-:W-:-:S05]  /*6460*/  UMOV UR4, URZ ;  /* 0x000000ff00047c82 */ /* 0x000fca0008000000 */
.L_x_123:
[----:B--2---:R-:W0:Y:S01]  /*6470*/  LDC.64 R16, c[0x0][0x3b8] ;  /* 0x0000ee00ff107b82 */ /* 0x004e220000000a00 */
[----:B------:R-:W-:-:S04]  /*6480*/  VIADD R13, R10, UR4 ;  /* 0x000000040a0d7c36 */ /* 0x000fc80008000000 */
[----:B0-----:R-:W-:-:S05]  /*6490*/  IMAD.WIDE R16, R13, 0x4, R16 ;  /* 0x000000040d107825 */ /* 0x001fca00078e0210 */
[----:B------:R-:W2:Y:S01]  /*64a0*/  LDG.E R18, desc[UR8][R16.64] ;  /* 0x0000000810127981 */ /* 0x000ea2000c1e1900 */
[----:B------:R-:W-:-:S05]  /*64b0*/  IMAD.WIDE R12, R19, 0x4, R16 ;  /* 0x00000004130c7825 */ /* 0x000fca00078e0210 */
[----:B------:R-:W2:Y:S01]  /*64c0*/  LDG.E R21, desc[UR8][R12.64] ;  /* 0x000000080c157981 */ /* 0x000ea2000c1e1900 */
[----:B------:R-:W-:-:S04]  /*64d0*/  IMAD.WIDE R14, R11, 0x4, R12 ;  /* 0x000000040b0e7825 */ /* 0x000fc800078e020c */
[----:B--2---:R-:W-:-:S05]  /*64e0*/  FMUL R21, R18, R21 ;  /* 0x0000001512157220 */ /* 0x004fca0000400000 */
[----:B------:R0:W-:Y:S04]  /*64f0*/  STG.E desc[UR8][R14.64], R21 ;  /* 0x000000150e007986 */ /* 0x0001e8000c101908 */
[----:B------:R-:W2:Y:S04]  /*6500*/  LDG.E R18, desc[UR8][R16.64+0x4] ;  /* 0x0000040810127981 */ /* 0x000ea8000c1e1900 */
[----:B------:R-:W2:Y:S02]  /*6510*/  LDG.E R23, desc[UR8][R12.64+0x4] ;  /* 0x000004080c177981 */ /* 0x000ea4000c1e1900 */
[----:B--2---:R-:W-:-:S05]  /*6520*/  FMUL R23, R18, R23 ;  /* 0x0000001712177220 */ /* 0x004fca0000400000 */
[----:B------:R1:W-:Y:S04]  /*6530*/  STG.E desc[UR8][R14.64+0x4], R23 ;  /* 0x000004170e007986 */ /* 0x0003e8000c101908 */
[----:B------:R-:W2:Y:S04]  /*6540*/  LDG.E R18, desc[UR8][R16.64+0x8] ;  /* 0x0000080810127981 */ /* 0x000ea8000c1e1900 */
[----:B------:R-:W2:Y:S02]  /*6550*/  LDG.E R25, desc[UR8][R12.64+0x8] ;  /* 0x000008080c197981 */ /* 0x000ea4000c1e1900 */
[----:B--2---:R-:W-:-:S05]  /*6560*/  FMUL R25, R18, R25 ;  /* 0x0000001912197220 */ /* 0x004fca0000400000 */
[----:B------:R2:W-:Y:S04]  /*6570*/  STG.E desc[UR8][R14.64+0x8], R25 ;  /* 0x000008190e007986 */ /* 0x0005e8000c101908 */
[----:B------:R-:W3:Y:S04]  /*6580*/  LDG.E R18, desc[UR8][R16.64+0xc] ;  /* 0x00000c0810127981 */ /* 0x000ee8000c1e1900 */
[----:B------:R-:W3:Y:S02]  /*6590*/  LDG.E R27, desc[UR8][R12.64+0xc] ;  /* 0x00000c080c1b7981 */ /* 0x000ee4000c1e1900 */
[----:B---3--:R-:W-:-:S05]  /*65a0*/  FMUL R27, R18, R27 ;  /* 0x0000001b121b7220 */ /* 0x008fca0000400000 */
[----:B------:R3:W-:Y:S04]  /*65b0*/  STG.E desc[UR8][R14.64+0xc], R27 ;  /* 0x00000c1b0e007986 */ /* 0x0007e8000c101908 */
[----:B------:R-:W4:Y:S04]  /*65c0*/  LDG.E R18, desc[UR8][R16.64+0x10] ;  /* 0x0000100810127981 */ /* 0x000f28000c1e1900 */
[----:B0-----:R-:W4:Y:S02]  /*65d0*/  LDG.E R21, desc[UR8][R12.64+0x10] ;  /* 0x000010080c157981 */ /* 0x001f24000c1e1900 */
[----:B----4-:R-:W-:-:S05]  /*65e0*/  FMUL R21, R18, R21 ;  /* 0x0000001512157220 */ /* 0x010fca0000400000 */
[----:B------:R0:W-:Y:S04]  /*65f0*/  STG.E desc[UR8][R14.64+0x10], R21 ;  /* 0x000010150e007986 */ /* 0x0001e8000c101908 */
[----:B------:R-:W4:Y:S04]  /*6600*/  LDG.E R18, desc[UR8][R16.64+0x14] ;  /* 0x0000140810127981 */ /* 0x000f28000c1e1900 */
[----:B-1----:R-:W4:Y:S02]  /*6610*/  LDG.E R23, desc[UR8][R12.64+0x14] ;  /* 0x000014080c177981 */ /* 0x002f24000c1e1900 */
[----:B----4-:R-:W-:-:S05]  /*6620*/  FMUL R23, R18, R23 ;  /* 0x0000001712177220 */ /* 0x010fca0000400000 */
[----:B------:R0:W-:Y:S04]  /*6630*/  STG.E desc[UR8][R14.64+0x14], R23 ;  /* 0x000014170e007986 */ /* 0x0001e8000c101908 */
[----:B------:R-:W4:Y:S04]  /*6640*/  LDG.E R18, desc[UR8][R16.64+0x18] ;  /* 0x0000180810127981 */ /* 0x000f28000c1e1900 */
[----:B--2---:R-:W4:Y:S02]  /*6650*/  LDG.E R25, desc[UR8][R12.64+0x18] ;  /* 0x000018080c197981 */ /* 0x004f24000c1e1900 */
[----:B----4-:R-:W-:-:S05]  /*6660*/  FMUL R25, R18, R25 ;  /* 0x0000001912197220 */ /* 0x010fca0000400000 */
[----:B------:R0:W-:Y:S04]  /*6670*/  STG.E desc[UR8][R14.64+0x18], R25 ;  /* 0x000018190e007986 */ /* 0x0001e8000c101908 */
[----:B------:R-:W2:Y:S04]  /*6680*/  LDG.E R18, desc[UR8][R16.64+0x1c] ;  /* 0x00001c0810127981 */ /* 0x000ea8000c1e1900 */
[----:B---3--:R-:W2:Y:S01]  /*6690*/  LDG.E R27, desc[UR8][R12.64+0x1c] ;  /* 0x00001c080c1b7981 */ /* 0x008ea2000c1e1900 */
[----:B------:R-:W-:Y:S01]  /*66a0*/  UIADD3 UR4, UPT, UPT, UR4, 0x8, URZ ;  /* 0x0000000804047890 */ /* 0x000fe2000fffe0ff */
[----:B--2---:R-:W-:Y:S01]  /*66b0*/  FMUL R27, R18, R27 ;  /* 0x0000001b121b7220 */ /* 0x004fe20000400000 */
[----:B------:R-:W-:-:S04]  /*66c0*/  LOP3.LUT R18, R8, 0x7ffffff8, RZ, 0xc0, !PT ;  /* 0x7ffffff808127812 */ /* 0x000fc800078ec0ff */
[----:B------:R0:W-:Y:S01]  /*66d0*/  STG.E desc[UR8][R14.64+0x1c], R27 ;  /* 0x00001c1b0e007986 */ /* 0x0001e2000c101908 */
[----:B------:R-:W-:-:S13]  /*66e0*/  ISETP.NE.AND P1, PT, R18, UR4, PT ;  /* 0x0000000412007c0c */ /* 0x000fda000bf25270 */
[----:B0-----:R-:W-:Y:S05]  /*66f0*/  @P1 BRA `(.L_x_123) ;  /* 0xfffffffc005c1947 */ /* 0x001fea000383ffff */
[----:B------:R-:W-:-:S07]  /*6700*/  MOV R23, R18 ;  /* 0x0000001200177202 */ /* 0x000fce0000000f00 */
.L_x_122:
        /* <DEDUP_REMOVED lines=8> */
[----:B------:R-:W-:-:S04]  /*6790*/  IMAD.IADD R15, R10, 0x1, R23 ;  /* 0x000000010a0f7824 */ /* 0x000fc800078e0217 */
[----:B0-----:R-:W-:-:S05]  /*67a0*/  IMAD.WIDE R12, R15, 0x4, R12 ;  /* 0x000000040f0c7825 */ /* 0x001fca00078e020c */
[----:B------:R-:W3:Y:S01]  /*67b0*/  LDG.E R18, desc[UR8][R12.64] ;  /* 0x000000080c127981 */ /* 0x000ee2000c1e1900 */
[----:B------:R-:W-:-:S05]  /*67c0*/  IMAD.WIDE R14, R19, 0x4, R12 ;  /* 0x00000004130e7825 */ /* 0x000fca00078e020c */
[----:B------:R-:W3:Y:S01]  /*67d0*/  LDG.E R21, desc[UR8][R14.64] ;  /* 0x000000080e157981 */ /* 0x000ee2000c1e1900 */
[----:B--2---:R-:W-:-:S04]  /*67e0*/  IMAD.WIDE R16, R11, 0x4, R14 ;  /* 0x000000040b107825 */ /* 0x004fc800078e020e */
[----:B---3--:R-:W-:-:S05]  /*67f0*/  FMUL R21, R18, R21 ;  /* 0x0000001512157220 */ /* 0x008fca0000400000 */
        /* <DEDUP_REMOVED lines=9> */
[----:B------:R-:W2:Y:S04]  /*6890*/  LDG.E R18, desc[UR8][R12.64+0xc] ;  /* 0x00000c080c127981 */ /* 0x000ea8000c1e1900 */
[----:B------:R-:W2:Y:S01]  /*68a0*/  LDG.E R29, desc[UR8][R14.64+0xc] ;  /* 0x00000c080e1d7981 */ /* 0x000ea2000c1e1900 */
[----:B------:R-:W-:Y:S01]  /*68b0*/  IADD3 R23, PT, PT, R23, 0x4, RZ ;  /* 0x0000000417177810 */ /* 0x000fe20007ffe0ff */
[----:B--2---:R-:W-:-:S05]  /*68c0*/  FMUL R29, R18, R29 ;  /* 0x0000001d121d7220 */ /* 0x004fca0000400000 */
[----:B------:R0:W-:Y:S02]  /*68d0*/  STG.E desc[UR8][R16.64+0xc], R29 ;  /* 0x00000c1d10007986 */ /* 0x0001e4000c101908 */
.L_x_125:
[----:B------:R-:W-:Y:S05]  /*68e0*/  @!P2 BRA `(.L_x_124) ;  /* 0x000000000068a947 */ /* 0x000fea0003800000 */
[----:B------:R-:W-:-:S13]  /*68f0*/  ISETP.NE.AND P1, PT, R5, 0x1, PT ;  /* 0x000000010500780c */ /* 0x000fda0003f25270 */
[----:B------:R-:W1:Y:S01]  /*6900*/  @P1 LDC.64 R12, c[0x0][0x3b8] ;  /* 0x0000ee00ff0c1b82 */ /* 0x000e620000000a00 */
[----:B------:R-:W-:-:S05]  /*6910*/  @P1 IADD3 R15, PT, PT, R10, R23, RZ ;  /* 0x000000170a0f1210 */ /* 0x000fca0007ffe0ff */
[----:B-1----:R-:W-:-:S05]  /*6920*/  @P1 IMAD.WIDE R12, R15, 0x4, R12 ;  /* 0x000000040f0c1825 */ /* 0x002fca00078e020c */
[----:B------:R-:W3:Y:S01]  /*6930*/  @P1 LDG.E R18, desc[UR8][R12.64] ;  /* 0x000000080c121981 */ /* 0x000ee2000c1e1900 */
[----:B------:R-:W-:-:S05]  /*6940*/  @P1 IMAD.WIDE R14, R19, 0x4, R12 ;  /* 0x00000004130e1825 */ /* 0x000fca00078e020c */
[----:B0-----:R-:W3:Y:S01]  /*6950*/  @P1 LDG.E R21, desc[UR8][R14.64] ;  /* 0x000000080e151981 */ /* 0x001ee2000c1e1900 */
[----:B--2---:R-:W-:Y:S01]  /*6960*/  @P1 IMAD.WIDE R16, R11, 0x4, R14 ;  /* 0x000000040b101825 */ /* 0x004fe200078e020e */
[----:B------:R-:W-:-:S04]  /*6970*/  LOP3.LUT R20, R8, 0x1, RZ, 0xc0, !PT ;  /* 0x0000000108147812 */ /* 0x000fc800078ec0ff */
[----:B------:R-:W-:Y:S01]  /*6980*/  ISETP.NE.U32.AND P2, PT, R20, 0x1, PT ;  /* 0x000000011400780c */ /* 0x000fe20003f45070 */
[----:B------:R-:W-:Y:S02]  /*6990*/  @P1 VIADD R23, R23, 0x2 ;  /* 0x0000000217171836 */ /* 0x000fe40000000000 */
[----:B---3--:R-:W-:-:S10]  /*69a0*/  @P1 FMUL R25, R18, R21 ;  /* 0x0000001512191220 */ /* 0x008fd40000400000 */
[----:B------:R-:W0:Y:S01]  /*69b0*/  @!P2 LDC.64 R20, c[0x0][0x3b8] ;  /* 0x0000ee00ff14ab82 */ /* 0x000e220000000a00 */
[----:B------:R1:W-:Y:S04]  /*69c0*/  @P1 STG.E desc[UR8][R16.64], R25 ;  /* 0x0000001910001986 */ /* 0x0003e8000c101908 */
[----:B------:R-:W2:Y:S04]  /*69d0*/  @P1 LDG.E R18, desc[UR8][R12.64+0x4] ;  /* 0x000004080c121981 */ /* 0x000ea8000c1e1900 */
[----:B------:R-:W2:Y:S01]  /*69e0*/  @P1 LDG.E R27, desc[UR8][R14.64+0x4] ;  /* 0x000004080e1b1981 */ /* 0x000ea2000c1e1900 */
[----:B------:R-:W-:-:S05]  /*69f0*/  @!P2 IADD3 R23, PT, PT, R10, R23, RZ ;  /* 0x000000170a17a210 */ /* 0x000fca0007ffe0ff */
[----:B0-----:R-:W-:-:S04]  /*6a00*/  @!P2 IMAD.WIDE R20, R23, 0x4, R20 ;  /* 0x000000041714a825 */ /* 0x001fc800078e0214 */
[----:B--2---:R-:W-:Y:S01]  /*6a10*/  @P1 FMUL R27, R18, R27 ;  /* 0x0000001b121b1220 */ /* 0x004fe20000400000 */
[----:B------:R-:W-:-:S04]  /*6a20*/  @!P2 IMAD.WIDE R18, R19, 0x4, R20 ;  /* 0x000000041312a825 */ /* 0x000fc800078e0214 */
[----:B------:R1:W-:Y:S04]  /*6a30*/  @P1 STG.E desc[UR8][R16.64+0x4], R27 ;  /* 0x0000041b10001986 */ /* 0x0003e8000c101908 */
[----:B------:R-:W2:Y:S04]  /*6a40*/  @!P2 LDG.E R20, desc[UR8][R20.64] ;  /* 0x000000081414a981 */ /* 0x000ea8000c1e1900 */
[----:B------:R-:W2:Y:S01]  /*6a50*/  @!P2 LDG.E R15, desc[UR8][R18.64] ;  /* 0x00000008120fa981 */ /* 0x000ea2000c1e1900 */
[----:B------:R-:W-:-:S04]  /*6a60*/  @!P2 IMAD.WIDE R12, R11, 0x4, R18 ;  /* 0x000000040b0ca825 */ /* 0x000fc800078e0212 */
[----:B--2---:R-:W-:-:S05]  /*6a70*/  @!P2 FMUL R15, R20, R15 ;  /* 0x0000000f140fa220 */ /* 0x004fca0000400000 */
[----:B------:R1:W-:Y:S02]  /*6a80*/  @!P2 STG.E desc[UR8][R12.64], R15 ;  /* 0x0000000f0c00a986 */ /* 0x0003e4000c101908 */
.L_x_124:
[----:B------:R-:W-:Y:S05]  /*6a90*/  BRA.U UP0, `(.L_x_126) ;  /* 0xfffffff900487547 */ /* 0x000fea000b83ffff */
.L_x_121:
[----:B------:R-:W5:Y:S01]  /*6aa0*/  LDCU UR6, c[0x0][0x38c] ;  /* 0x00007180ff0677ac */ /* 0x000f620008000800 */
[----:B------:R-:W-:Y:S02]  /*6ab0*/  UIADD3 UR4, UPT, UPT, UR5, 0x1, URZ ;  /* 0x0000000105047890 */ /* 0x000fe4000fffe0ff */
[----:B-----5:R-:W-:-:S05]  /*6ac0*/  UISETP.NE.AND UP0, UPT, UR5, UR6, UPT ;  /* 0x000000060500728c */ /* 0x020fca000bf05270 */
[----:B------:R-:W-:-:S04]  /*6ad0*/  UMOV UR5, UR4 ;  /* 0x0000000400057c82 */ /* 0x000fc80008000000 */
[----:B------:R-:W-:Y:S05]  /*6ae0*/  BRA.U UP0, `(.L_x_127) ;  /* 0xffffffa1009c7547 */ /* 0x000fea000b83ffff */
[----:B------:R-:W-:Y:S05]  /*6af0*/  EXIT ;  /* 0x000000000000794d */ /* 0x000fea0003800000 */
        .weak           $__internal_0_$__cuda_sm3x_div_rn_noftz_f32_slowpath
        .type           $__internal_0_$__cuda_sm3x_div_rn_noftz_f32_slowpath,@function
        .size           $__internal_0_$__cuda_sm3x_div_rn_noftz_f32_slowpath,(.L_x_140 - $__internal_0_$__cuda_sm3x_div_rn_noftz_f32_slowpath)
$__internal_0_$__cuda_sm3x_div_rn_noftz_f32_slowpath:
[----:B------:R-:W-:Y:S01]  /*6b00*/  SHF.R.U32.HI R9, RZ, 0x17, R14 ;  /* 0x00000017ff097819 */ /* 0x000fe2000001160e */
[----:B------:R-:W-:Y:S01]  /*6b10*/  BSSY.RECONVERGENT B0, `(.L_x_128) ;  /* 0x0000063000007945 */ /* 0x000fe20003800200 */
[----:B------:R-:W-:Y:S02]  /*6b20*/  SHF.R.U32.HI R18, RZ, 0x17, R23 ;  /* 0x00000017ff127819 */ /* 0x000fe40000011617 */
[----:B------:R-:W-:Y:S02]  /*6b30*/  LOP3.LUT R9, R9, 0xff, RZ, 0xc0, !PT ;  /* 0x000000ff09097812 */ /* 0x000fe400078ec0ff */
[----:B------:R-:W-:Y:S02]  /*6b40*/  LOP3.LUT R18, R18, 0xff, RZ, 0xc0, !PT ;  /* 0x000000ff12127812 */ /* 0x000fe400078ec0ff */
[----:B------:R-:W-:Y:S02]  /*6b50*/  IADD3 R19, PT, PT, R9, -0x1, RZ ;  /* 0xffffffff09137810 */ /* 0x000fe40007ffe0ff */
[----:B------:R-:W-:Y:S01]  /*6b60*/  MOV R8, R14 ;  /* 0x0000000e00087202 */ /* 0x000fe20000000f00 */
[----:B------:R-:W-:Y:S01]  /*6b70*/  VIADD R21, R18, 0xffffffff ;  /* 0xffffffff12157836 */ /* 0x000fe20000000000 */
[----:B------:R-:W-:-:S04]  /*6b80*/  ISETP.GT.U32.AND P1, PT, R19, 0xfd, PT ;  /* 0x000000fd1300780c */ /* 0x000fc80003f24070 */
[----:B------:R-:W-:-:S13]  /*6b90*/  ISETP.GT.U32.OR P1, PT, R21, 0xfd, P1 ;  /* 0x000000fd1500780c */ /* 0x000fda0000f24470 */
[----:B------:R-:W-:Y:S01]  /*6ba0*/  @!P1 MOV R17, RZ ;  /* 0x000000ff00119202 */ /* 0x000fe20000000f00 */
[----:B------:R-:W-:Y:S06]  /*6bb0*/  @!P1 BRA `(.L_x_129) ;  /* 0x00000000005c9947 */ /* 0x000fec0003800000 */
[----:B------:R-:W-:Y:S02]  /*6bc0*/  FSETP.GTU.FTZ.AND P1, PT, |R23|, +INF , PT ;  /* 0x7f8000001700780b */ /* 0x000fe40003f3c200 */
[----:B------:R-:W-:-:S04]  /*6bd0*/  FSETP.GTU.FTZ.AND P2, PT, |R14|, +INF , PT ;  /* 0x7f8000000e00780b */ /* 0x000fc80003f5c200 */
[----:B------:R-:W-:-:S13]  /*6be0*/  PLOP3.LUT P1, PT, P1, P2, PT, 0xf8, 0x8f ;  /* 0x00000000008f781c */ /* 0x000fda0000f25f70 */
[----:B------:R-:W-:Y:S05]  /*6bf0*/  @P1 BRA `(.L_x_130) ;  /* 0x00000004004c1947 */ /* 0x000fea0003800000 */
[----:B------:R-:W-:-:S13]  /*6c00*/  LOP3.LUT P1, RZ, R8, 0x7fffffff, R23, 0xc8, !PT ;  /* 0x7fffffff08ff7812 */ /* 0x000fda000782c817 */
[----:B------:R-:W-:Y:S05]  /*6c10*/  @!P1 BRA `(.L_x_131) ;  /* 0x00000004003c9947 */ /* 0x000fea0003800000 */
[C---:B------:R-:W-:Y:S02]  /*6c20*/  FSETP.NEU.FTZ.AND P2, PT, |R23|.reuse, +INF , PT ;  /* 0x7f8000001700780b */ /* 0x040fe40003f5d200 */
[----:B------:R-:W-:Y:S02]  /*6c30*/  FSETP.NEU.FTZ.AND P4, PT, |R14|, +INF , PT ;  /* 0x7f8000000e00780b */ /* 0x000fe40003f9d200 */
[----:B------:R-:W-:-:S11]  /*6c40*/  FSETP.NEU.FTZ.AND P1, PT, |R23|, +INF , PT ;  /* 0x7f8000001700780b */ /* 0x000fd60003f3d200 */
[----:B------:R-:W-:Y:S05]  /*6c50*/  @!P4 BRA !P2, `(.L_x_131) ;  /* 0x00000004002cc947 */ /* 0x000fea0005000000 */
[----:B------:R-:W-:-:S04]  /*6c60*/  LOP3.LUT P2, RZ, R23, 0x7fffffff, RZ, 0xc0, !PT ;  /* 0x7fffffff17ff7812 */ /* 0x000fc8000784c0ff */
[----:B------:R-:W-:-:S13]  /*6c70*/  PLOP3.LUT P2, PT, P4, P2, PT, 0x2f, 0xf2 ;  /* 0x0000000000f2781c */ /* 0x000fda0002744577 */
[----:B------:R-:W-:Y:S05]  /*6c80*/  @P2 BRA `(.L_x_132) ;  /* 0x0000000400182947 */ /* 0x000fea0003800000 */
[----:B------:R-:W-:-:S04]  /*6c90*/  LOP3.LUT P2, RZ, R8, 0x7fffffff, RZ, 0xc0, !PT ;  /* 0x7fffffff08ff7812 */ /* 0x000fc8000784c0ff */
[----:B------:R-:W-:-:S13]  /*6ca0*/  PLOP3.LUT P1, PT, P1, P2, PT, 0x2f, 0xf2 ;  /* 0x0000000000f2781c */ /* 0x000fda0000f24577 */
[----:B------:R-:W-:Y:S05]  /*6cb0*/  @P1 BRA `(.L_x_133) ;  /* 0x0000000400001947 */ /* 0x000fea0003800000 */
[----:B------:R-:W-:Y:S02]  /*6cc0*/  ISETP.GE.AND P1, PT, R21, RZ, PT ;  /* 0x000000ff1500720c */ /* 0x000fe40003f26270 */
[----:B------:R-:W-:-:S11]  /*6cd0*/  ISETP.GE.AND P2, PT, R19, RZ, PT ;  /* 0x000000ff1300720c */ /* 0x000fd60003f46270 */
[----:B------:R-:W-:Y:S01]  /*6ce0*/  @P1 IMAD.MOV.U32 R17, RZ, RZ, RZ ;  /* 0x000000ffff111224 */ /* 0x000fe200078e00ff */
[----:B------:R-:W-:Y:S01]  /*6cf0*/  @!P1 MOV R17, 0xffffffc0 ;  /* 0xffffffc000119802 */ /* 0x000fe20000000f00 */
[----:B------:R-:W-:Y:S01]  /*6d00*/  @!P1 FFMA R23, R23, 1.84467440737095516160e+19, RZ ;  /* 0x5f80000017179823 */ /* 0x000fe200000000ff */
[----:B------:R-:W-:Y:S02]  /*6d10*/  @!P2 FFMA R8, R14, 1.84467440737095516160e+19, RZ ;  /* 0x5f8000000e08a823 */ /* 0x000fe400000000ff */
[----:B------:R-:W-:-:S07]  /*6d20*/  @!P2 IADD3 R17, PT, PT, R17, 0x40, RZ ;  /* 0x000000401111a810 */ /* 0x000fce0007ffe0ff */
.L_x_129:
[----:B------:R-:W-:Y:S01]  /*6d30*/  LEA R19, R9, 0xc0800000, 0x17 ;  /* 0xc080000009137811 */ /* 0x000fe200078eb8ff */
[----:B------:R-:W-:Y:S01]  /*6d40*/  BSSY.RECONVERGENT B1, `(.L_x_134) ;  /* 0x0000036000017945 */ /* 0x000fe20003800200 */
[----:B------:R-:W-:-:S03]  /*6d50*/  IADD3 R18, PT, PT, R18, -0x7f, RZ ;  /* 0xffffff8112127810 */ /* 0x000fc60007ffe0ff */
[----:B------:R-:W-:Y:S02]  /*6d60*/  IMAD.IADD R24, R8, 0x1, -R19 ;  /* 0x0000000108187824 */ /* 0x000fe400078e0a13 */
[C---:B------:R-:W-:Y:S01]  /*6d70*/  IMAD R8, R18.reuse, -0x800000, R23 ;  /* 0xff80000012087824 */ /* 0x040fe200078e0217 */
[----:B------:R-:W-:Y:S01]  /*6d80*/  IADD3 R18, PT, PT, R18, 0x7f, -R9 ;  /* 0x0000007f12127810 */ /* 0x000fe20007ffe809 */
[----:B------:R-:W0:Y:S01]  /*6d90*/  MUFU.RCP R22, R24 ;  /* 0x0000001800167308 */ /* 0x000e220000001000 */
[----:B------:R-:W-:Y:S02]  /*6da0*/  FADD.FTZ R19, -R24, -RZ ;  /* 0x800000ff18137221 */ /* 0x000fe40000010100 */
[----:B------:R-:W-:Y:S02]  /*6db0*/  IADD3 R17, PT, PT, R18, R17, RZ ;  /* 0x0000001112117210 */ /* 0x000fe40007ffe0ff */
[----:B0-----:R-:W-:-:S04]  /*6dc0*/  FFMA R21, R22, R19, 1 ;  /* 0x3f80000016157423 */ /* 0x001fc80000000013 */
[----:B------:R-:W-:-:S04]  /*6dd0*/  FFMA R21, R22, R21, R22 ;  /* 0x0000001516157223 */ /* 0x000fc80000000016 */
[----:B------:R-:W-:-:S04]  /*6de0*/  FFMA R22, R8, R21, RZ ;  /* 0x0000001508167223 */ /* 0x000fc800000000ff */
[----:B------:R-:W-:-:S04]  /*6df0*/  FFMA R23, R19, R22, R8 ;  /* 0x0000001613177223 */ /* 0x000fc80000000008 */
[----:B------:R-:W-:-:S04]  /*6e00*/  FFMA R22, R21, R23, R22 ;  /* 0x0000001715167223 */ /* 0x000fc80000000016 */
[----:B------:R-:W-:-:S04]  /*6e10*/  FFMA R19, R19, R22, R8 ;  /* 0x0000001613137223 */ /* 0x000fc80000000008 */
[----:B------:R-:W-:-:S05]  /*6e20*/  FFMA R8, R21, R19, R22 ;  /* 0x0000001315087223 */ /* 0x000fca0000000016 */
[----:B------:R-:W-:-:S04]  /*6e30*/  SHF.R.U32.HI R9, RZ, 0x17, R8 ;  /* 0x00000017ff097819 */ /* 0x000fc80000011608 */
[----:B------:R-:W-:-:S05]  /*6e40*/  LOP3.LUT R18, R9, 0xff, RZ, 0xc0, !PT ;  /* 0x000000ff09127812 */ /* 0x000fca00078ec0ff */
[----:B------:R-:W-:-:S05]  /*6e50*/  IMAD.IADD R9, R18, 0x1, R17 ;  /* 0x0000000112097824 */ /* 0x000fca00078e0211 */
[----:B------:R-:W-:-:S04]  /*6e60*/  IADD3 R18, PT, PT, R9, -0x1, RZ ;  /* 0xffffffff09127810 */ /* 0x000fc80007ffe0ff */
[----:B------:R-:W-:-:S13]  /*6e70*/  ISETP.GE.U32.AND P1, PT, R18, 0xfe, PT ;  /* 0x000000fe1200780c */ /* 0x000fda0003f26070 */
[----:B------:R-:W-:Y:S05]  /*6e80*/  @!P1 BRA `(.L_x_135) ;  /* 0x0000000000809947 */ /* 0x000fea0003800000 */
[----:B------:R-:W-:-:S13]  /*6e90*/  ISETP.GT.AND P1, PT, R9, 0xfe, PT ;  /* 0x000000fe0900780c */ /* 0x000fda0003f24270 */
[----:B------:R-:W-:Y:S05]  /*6ea0*/  @P1 BRA `(.L_x_136) ;  /* 0x00000000006c1947 */ /* 0x000fea0003800000 */
[----:B------:R-:W-:-:S13]  /*6eb0*/  ISETP.GE.AND P1, PT, R9, 0x1, PT ;  /* 0x000000010900780c */ /* 0x000fda0003f26270 */
[----:B------:R-:W-:Y:S05]  /*6ec0*/  @P1 BRA `(.L_x_137) ;  /* 0x0000000000741947 */ /* 0x000fea0003800000 */
[----:B------:R-:W-:Y:S02]  /*6ed0*/  ISETP.GE.AND P1, PT, R9, -0x18, PT ;  /* 0xffffffe80900780c */ /* 0x000fe40003f26270 */
[----:B------:R-:W-:-:S11]  /*6ee0*/  LOP3.LUT R8, R8, 0x80000000, RZ, 0xc0, !PT ;  /* 0x8000000008087812 */ /* 0x000fd600078ec0ff */
[----:B------:R-:W-:Y:S05]  /*6ef0*/  @!P1 BRA `(.L_x_137) ;  /* 0x0000000000689947 */ /* 0x000fea0003800000 */
[CCC-:B------:R-:W-:Y:S01]  /*6f00*/  FFMA.RZ R17, R21.reuse, R19.reuse, R22.reuse ;  /* 0x0000001315117223 */ /* 0x1c0fe2000000c016 */
[CCC-:B------:R-:W-:Y:S01]  /*6f10*/  FFMA.RP R18, R21.reuse, R19.reuse, R22.reuse ;  /* 0x0000001315127223 */ /* 0x1c0fe20000008016 */
[----:B------:R-:W-:Y:S01]  /*6f20*/  FFMA.RM R19, R21, R19, R22 ;  /* 0x0000001315137223 */ /* 0x000fe20000004016 */
[----:B------:R-:W-:Y:S02]  /*6f30*/  IADD3 R22, PT, PT, R9, 0x20, RZ ;  /* 0x0000002009167810 */ /* 0x000fe40007ffe0ff */
[----:B------:R-:W-:Y:S02]  /*6f40*/  LOP3.LUT R17, R17, 0x7fffff, RZ, 0xc0, !PT ;  /* 0x007fffff11117812 */ /* 0x000fe400078ec0ff */
[----:B------:R-:W-:Y:S02]  /*6f50*/  ISETP.NE.AND P4, PT, R9, RZ, PT ;  /* 0x000000ff0900720c */ /* 0x000fe40003f85270 */
[----:B------:R-:W-:Y:S02]  /*6f60*/  LOP3.LUT R17, R17, 0x800000, RZ, 0xfc, !PT ;  /* 0x0080000011117812 */ /* 0x000fe400078efcff */
[----:B------:R-:W-:Y:S01]  /*6f70*/  ISETP.NE.AND P2, PT, R9, RZ, PT ;  /* 0x000000ff0900720c */ /* 0x000fe20003f45270 */
[----:B------:R-:W-:Y:S01]  /*6f80*/  IMAD.MOV R9, RZ, RZ, -R9 ;  /* 0x000000ffff097224 */ /* 0x000fe200078e0a09 */
[----:B------:R-:W-:-:S02]  /*6f90*/  SHF.L.U32 R22, R17, R22, RZ ;  /* 0x0000001611167219 */ /* 0x000fc400000006ff */
[----:B------:R-:W-:Y:S02]  /*6fa0*/  FSETP.NEU.FTZ.AND P1, PT, R18, R19, PT ;  /* 0x000000131200720b */ /* 0x000fe40003f3d000 */
[----:B------:R-:W-:Y:S02]  /*6fb0*/  SEL R18, R9, RZ, P4 ;  /* 0x000000ff09127207 */ /* 0x000fe40002000000 */
[----:B------:R-:W-:Y:S02]  /*6fc0*/  ISETP.NE.AND P2, PT, R22, RZ, P2 ;  /* 0x000000ff1600720c */ /* 0x000fe40001745270 */
[----:B------:R-:W-:Y:S02]  /*6fd0*/  SHF.R.U32.HI R18, RZ, R18, R17 ;  /* 0x00000012ff127219 */ /* 0x000fe40000011611 */
[----:B------:R-:W-:Y:S02]  /*6fe0*/  PLOP3.LUT P1, PT, P1, P2, PT, 0xf8, 0x8f ;  /* 0x00000000008f781c */ /* 0x000fe40000f25f70 */
[----:B------:R-:W-:-:S02]  /*6ff0*/  SHF.R.U32.HI R22, RZ, 0x1, R18 ;  /* 0x00000001ff167819 */ /* 0x000fc40000011612 */
[----:B------:R-:W-:-:S04]  /*7000*/  SEL R9, RZ, 0x1, !P1 ;  /* 0x00000001ff097807 */ /* 0x000fc80004800000 */
[----:B------:R-:W-:-:S04]  /*7010*/  LOP3.LUT R9, R9, 0x1, R22, 0xf8, !PT ;  /* 0x0000000109097812 */ /* 0x000fc800078ef816 */
[----:B------:R-:W-:-:S04]  /*7020*/  LOP3.LUT R9, R9, R18, RZ, 0xc0, !PT ;  /* 0x0000001209097212 */ /* 0x000fc800078ec0ff */
[----:B------:R-:W-:-:S04]  /*7030*/  IADD3 R9, PT, PT, R22, R9, RZ ;  /* 0x0000000916097210 */ /* 0x000fc80007ffe0ff */
[----:B------:R-:W-:Y:S01]  /*7040*/  LOP3.LUT R8, R9, R8, RZ, 0xfc, !PT ;  /* 0x0000000809087212 */ /* 0x000fe200078efcff */
[----:B------:R-:W-:Y:S06]  /*7050*/  BRA `(.L_x_137) ;  /* 0x0000000000107947 */ /* 0x000fec0003800000 */
.L_x_136:
[----:B------:R-:W-:-:S04]  /*7060*/  LOP3.LUT R8, R8, 0x80000000, RZ, 0xc0, !PT ;  /* 0x8000000008087812 */ /* 0x000fc800078ec0ff */
[----:B------:R-:W-:Y:S01]  /*7070*/  LOP3.LUT R8, R8, 0x7f800000, RZ, 0xfc, !PT ;  /* 0x7f80000008087812 */ /* 0x000fe200078efcff */
[----:B------:R-:W-:Y:S06]  /*7080*/  BRA `(.L_x_137) ;  /* 0x0000000000047947 */ /* 0x000fec0003800000 */
.L_x_135:
[----:B------:R-:W-:-:S07]  /*7090*/  LEA R8, R17, R8, 0x17 ;  /* 0x0000000811087211 */ /* 0x000fce00078eb8ff */
.L_x_137:
[----:B------:R-:W-:Y:S05]  /*70a0*/  BSYNC.RECONVERGENT B1 ;  /* 0x0000000000017941 */ /* 0x000fea0003800200 */
.L_x_134:
[----:B------:R-:W-:Y:S05]  /*70b0*/  BRA `(.L_x_138) ;  /* 0x0000000000207947 */ /* 0x000fea0003800000 */
.L_x_133:
[----:B------:R-:W-:-:S04]  /*70c0*/  LOP3.LUT R8, R8, 0x80000000, R23, 0x48, !PT ;  /* 0x8000000008087812 */ /* 0x000fc800078e4817 */
[----:B------:R-:W-:Y:S01]  /*70d0*/  LOP3.LUT R8, R8, 0x7f800000, RZ, 0xfc, !PT ;  /* 0x7f80000008087812 */ /* 0x000fe200078efcff */
[----:B------:R-:W-:Y:S06]  /*70e0*/  BRA `(.L_x_138) ;  /* 0x0000000000147947 */ /* 0x000fec0003800000 */
.L_x_132:
[----:B------:R-:W-:Y:S01]  /*70f0*/  LOP3.LUT R8, R8, 0x80000000, R23, 0x48, !PT ;  /* 0x8000000008087812 */ /* 0x000fe200078e4817 */
[----:B------:R-:W-:Y:S06]  /*7100*/  BRA `(.L_x_138) ;  /* 0x00000000000c7947 */ /* 0x000fec0003800000 */
.L_x_131:
[----:B------:R-:W0:Y:S01]  /*7110*/  MUFU.RSQ R8, -QNAN ;  /* 0xffc0000000087908 */ /* 0x000e220000001400 */
[----:B------:R-:W-:Y:S05]  /*7120*/  BRA `(.L_x_138) ;  /* 0x0000000000047947 */ /* 0x000fea0003800000 */
.L_x_130:
[----:B------:R-:W-:-:S07]  /*7130*/  FADD.FTZ R8, R23, R14 ;  /* 0x0000000e17087221 */ /* 0x000fce0000010000 */
.L_x_138:
[----:B------:R-:W-:Y:S05]  /*7140*/  BSYNC.RECONVERGENT B0 ;  /* 0x0000000000007941 */ /* 0x000fea0003800200 */
.L_x_128:
[----:B------:R-:W-:Y:S02]  /*7150*/  HFMA2 R9, -RZ, RZ, 0, 0 ;  /* 0x00000000ff097431 */ /* 0x000fe400000001ff */
[----:B0-----:R-:W-:Y:S01]  /*7160*/  IMAD.MOV.U32 R17, RZ, RZ, R8 ;  /* 0x000000ffff117224 */ /* 0x001fe200078e0008 */
[----:B------:R-:W-:-:S04]  /*7170*/  MOV R8, R15 ;  /* 0x0000000f00087202 */ /* 0x000fc80000000f00 */
[----:B------:R-:W-:Y:S05]  /*7180*/  RET.REL.NODEC R8 `(setDomainPoolKernel) ;  /* 0xffffff8c089c7950 */ /* 0x000fea0003c3ffff */
.L_x_139:
[----:B------:R-:W-:-:S00]  /*7190*/  BRA `(.L_x_139) ;  /* 0xfffffffc00fc7947 */ /* 0x000fc0000383ffff */
[----:B------:R-:W-:-:S00]  /*71a0*/  NOP ;  /* 0x0000000000007918 */ /* 0x000fc00000000000 */
        /* <DEDUP_REMOVED lines=13> */
.L_x_140:


//--------------------- .nv.shared.reserved.0     --------------------------
	.section	.nv.shared.reserved.0,"aw",@nobits
	.weak		__nv_reservedSMEM_offset_0_alias
	.size		__nv_reservedSMEM_offset_0_alias, 0, 64
	.other		__nv_reservedSMEM_offset_0_alias,@"STO_CUDA_RESERVED_SHARED STV_DEFAULT"
__nv_reservedSMEM_offset_0_alias:
	.zero		0
	.zero		64


//--------------------- .nv.constant0.setDomainPoolKernel --------------------------
	.section	.nv.constant0.setDomainPoolKernel,"a",@progbits
	.sectionflags	@""
	.align	4
.nv.constant0.setDomainPoolKernel:
	.zero		1000


//--------------------- SYMBOLS --------------------------

	.type		.nv.reservedSmem.offset0,@object
	.size		.nv.reservedSmem.offset0,0x4
